//
// Generated by NVIDIA NVVM Compiler
//
// Compiler Build ID: CL-36424714
// Cuda compilation tools, release 13.0, V13.0.88
// Based on NVVM 20.0.0
//

.version 9.0
.target sm_100
.address_size 64

	// .globl	updateBoids

.visible .entry updateBoids(
	.param .u64 .ptr .align 1 updateBoids_param_0,
	.param .u32 updateBoids_param_1,
	.param .f32 updateBoids_param_2,
	.param .align 4 .b8 updateBoids_param_3[12],
	.param .f32 updateBoids_param_4,
	.param .f32 updateBoids_param_5,
	.param .f32 updateBoids_param_6,
	.param .f32 updateBoids_param_7,
	.param .f32 updateBoids_param_8
)
{
	.reg .pred 	%p<31>;
	.reg .b32 	%r<59>;
	.reg .b32 	%f<449>;
	.reg .b64 	%rd<15>;

	ld.param.f32 	%f191, [updateBoids_param_3+8];
	ld.param.f32 	%f190, [updateBoids_param_3+4];
	ld.param.f32 	%f189, [updateBoids_param_3];
	ld.param.u64 	%rd9, [updateBoids_param_0];
	ld.param.u32 	%r33, [updateBoids_param_1];
	ld.param.f32 	%f192, [updateBoids_param_4];
	ld.param.f32 	%f194, [updateBoids_param_6];
	ld.param.f32 	%f195, [updateBoids_param_7];
	cvta.to.global.u64 	%rd1, %rd9;
	mov.u32 	%r34, %ctaid.x;
	mov.u32 	%r35, %ntid.x;
	mul.lo.s32 	%r1, %r34, %r35;
	mov.u32 	%r2, %tid.x;
	add.s32 	%r3, %r1, %r2;
	setp.ge.s32 	%p1, %r3, %r33;
	@%p1 bra 	$L__BB0_28;
	mul.wide.s32 	%rd10, %r3, 24;
	add.s64 	%rd2, %rd1, %rd10;
	ld.global.f32 	%f1, [%rd2];
	ld.global.f32 	%f2, [%rd2+4];
	ld.global.f32 	%f3, [%rd2+8];
	ld.global.f32 	%f4, [%rd2+12];
	ld.global.f32 	%f5, [%rd2+16];
	ld.global.f32 	%f6, [%rd2+20];
	setp.lt.s32 	%p2, %r33, 1;
	mov.b32 	%r48, 0;
	mov.f32 	%f365, 0f00000000;
	mov.f32 	%f366, %f365;
	mov.f32 	%f367, %f365;
	mov.f32 	%f368, %f365;
	mov.f32 	%f369, %f365;
	mov.f32 	%f370, %f365;
	mov.f32 	%f371, %f365;
	mov.f32 	%f372, %f365;
	mov.f32 	%f373, %f365;
	@%p2 bra 	$L__BB0_23;
	and.b32  	%r4, %r33, 3;
	setp.lt.u32 	%p3, %r33, 4;
	mov.f32 	%f373, 0f00000000;
	mov.b32 	%r52, 0;
	mov.u32 	%r48, %r52;
	mov.f32 	%f372, %f373;
	mov.f32 	%f371, %f373;
	mov.f32 	%f370, %f373;
	mov.f32 	%f369, %f373;
	mov.f32 	%f368, %f373;
	mov.f32 	%f367, %f373;
	mov.f32 	%f366, %f373;
	mov.f32 	%f365, %f373;
	@%p3 bra 	$L__BB0_17;
	and.b32  	%r52, %r33, 2147483644;
	neg.s32 	%r44, %r3;
	add.s64 	%rd13, %rd1, 48;
	mov.f32 	%f373, 0f00000000;
	mov.b32 	%r45, 0;
	mov.u32 	%r48, %r45;
$L__BB0_4:
	setp.eq.s32 	%p4, %r44, 0;
	@%p4 bra 	$L__BB0_7;
	ld.global.f32 	%f16, [%rd13+-48];
	ld.global.f32 	%f17, [%rd13+-44];
	ld.global.f32 	%f18, [%rd13+-40];
	sub.f32 	%f201, %f16, %f1;
	sub.f32 	%f202, %f17, %f2;
	sub.f32 	%f203, %f18, %f3;
	mul.f32 	%f204, %f202, %f202;
	fma.rn.f32 	%f205, %f201, %f201, %f204;
	fma.rn.f32 	%f206, %f203, %f203, %f205;
	setp.geu.f32 	%p5, %f206, 0f40A00000;
	@%p5 bra 	$L__BB0_7;
	ld.global.f32 	%f207, [%rd13+-36];
	ld.global.f32 	%f208, [%rd13+-32];
	ld.global.f32 	%f209, [%rd13+-28];
	add.f32 	%f367, %f367, %f207;
	add.f32 	%f366, %f366, %f208;
	add.f32 	%f365, %f365, %f209;
	add.f32 	%f370, %f370, %f16;
	add.f32 	%f369, %f369, %f17;
	add.f32 	%f368, %f368, %f18;
	sub.f32 	%f373, %f373, %f16;
	sub.f32 	%f372, %f372, %f17;
	sub.f32 	%f371, %f371, %f18;
	add.s32 	%r48, %r48, 1;
$L__BB0_7:
	add.s32 	%r40, %r45, 1;
	setp.eq.s32 	%p6, %r40, %r3;
	@%p6 bra 	$L__BB0_10;
	ld.global.f32 	%f37, [%rd13+-24];
	ld.global.f32 	%f38, [%rd13+-20];
	ld.global.f32 	%f39, [%rd13+-16];
	sub.f32 	%f210, %f37, %f1;
	sub.f32 	%f211, %f38, %f2;
	sub.f32 	%f212, %f39, %f3;
	mul.f32 	%f213, %f211, %f211;
	fma.rn.f32 	%f214, %f210, %f210, %f213;
	fma.rn.f32 	%f215, %f212, %f212, %f214;
	setp.geu.f32 	%p7, %f215, 0f40A00000;
	@%p7 bra 	$L__BB0_10;
	ld.global.f32 	%f216, [%rd13+-12];
	ld.global.f32 	%f217, [%rd13+-8];
	ld.global.f32 	%f218, [%rd13+-4];
	add.f32 	%f367, %f367, %f216;
	add.f32 	%f366, %f366, %f217;
	add.f32 	%f365, %f365, %f218;
	add.f32 	%f370, %f370, %f37;
	add.f32 	%f369, %f369, %f38;
	add.f32 	%f368, %f368, %f39;
	sub.f32 	%f373, %f373, %f37;
	sub.f32 	%f372, %f372, %f38;
	sub.f32 	%f371, %f371, %f39;
	add.s32 	%r48, %r48, 1;
$L__BB0_10:
	add.s32 	%r41, %r45, 2;
	setp.eq.s32 	%p8, %r41, %r3;
	@%p8 bra 	$L__BB0_13;
	ld.global.f32 	%f58, [%rd13];
	ld.global.f32 	%f59, [%rd13+4];
	ld.global.f32 	%f60, [%rd13+8];
	sub.f32 	%f219, %f58, %f1;
	sub.f32 	%f220, %f59, %f2;
	sub.f32 	%f221, %f60, %f3;
	mul.f32 	%f222, %f220, %f220;
	fma.rn.f32 	%f223, %f219, %f219, %f222;
	fma.rn.f32 	%f224, %f221, %f221, %f223;
	setp.geu.f32 	%p9, %f224, 0f40A00000;
	@%p9 bra 	$L__BB0_13;
	ld.global.f32 	%f225, [%rd13+12];
	ld.global.f32 	%f226, [%rd13+16];
	ld.global.f32 	%f227, [%rd13+20];
	add.f32 	%f367, %f367, %f225;
	add.f32 	%f366, %f366, %f226;
	add.f32 	%f365, %f365, %f227;
	add.f32 	%f370, %f370, %f58;
	add.f32 	%f369, %f369, %f59;
	add.f32 	%f368, %f368, %f60;
	sub.f32 	%f373, %f373, %f58;
	sub.f32 	%f372, %f372, %f59;
	sub.f32 	%f371, %f371, %f60;
	add.s32 	%r48, %r48, 1;
$L__BB0_13:
	add.s32 	%r42, %r45, 3;
	setp.eq.s32 	%p10, %r42, %r3;
	@%p10 bra 	$L__BB0_16;
	ld.global.f32 	%f79, [%rd13+24];
	ld.global.f32 	%f80, [%rd13+28];
	ld.global.f32 	%f81, [%rd13+32];
	sub.f32 	%f228, %f79, %f1;
	sub.f32 	%f229, %f80, %f2;
	sub.f32 	%f230, %f81, %f3;
	mul.f32 	%f231, %f229, %f229;
	fma.rn.f32 	%f232, %f228, %f228, %f231;
	fma.rn.f32 	%f233, %f230, %f230, %f232;
	setp.geu.f32 	%p11, %f233, 0f40A00000;
	@%p11 bra 	$L__BB0_16;
	ld.global.f32 	%f234, [%rd13+36];
	ld.global.f32 	%f235, [%rd13+40];
	ld.global.f32 	%f236, [%rd13+44];
	add.f32 	%f367, %f367, %f234;
	add.f32 	%f366, %f366, %f235;
	add.f32 	%f365, %f365, %f236;
	add.f32 	%f370, %f370, %f79;
	add.f32 	%f369, %f369, %f80;
	add.f32 	%f368, %f368, %f81;
	sub.f32 	%f373, %f373, %f79;
	sub.f32 	%f372, %f372, %f80;
	sub.f32 	%f371, %f371, %f81;
	add.s32 	%r48, %r48, 1;
$L__BB0_16:
	add.s32 	%r45, %r45, 4;
	add.s32 	%r44, %r44, 4;
	add.s64 	%rd13, %rd13, 96;
	setp.ne.s32 	%p12, %r45, %r52;
	@%p12 bra 	$L__BB0_4;
$L__BB0_17:
	setp.eq.s32 	%p13, %r4, 0;
	@%p13 bra 	$L__BB0_23;
	neg.s32 	%r55, %r4;
	sub.s32 	%r43, %r52, %r1;
	sub.s32 	%r54, %r43, %r2;
	mul.wide.u32 	%rd11, %r52, 24;
	add.s64 	%rd12, %rd11, %rd1;
	add.s64 	%rd14, %rd12, 12;
$L__BB0_19:
	.pragma "nounroll";
	setp.eq.s32 	%p14, %r54, 0;
	@%p14 bra 	$L__BB0_22;
	ld.global.f32 	%f127, [%rd14+-12];
	ld.global.f32 	%f128, [%rd14+-8];
	ld.global.f32 	%f129, [%rd14+-4];
	sub.f32 	%f237, %f127, %f1;
	sub.f32 	%f238, %f128, %f2;
	sub.f32 	%f239, %f129, %f3;
	mul.f32 	%f240, %f238, %f238;
	fma.rn.f32 	%f241, %f237, %f237, %f240;
	fma.rn.f32 	%f242, %f239, %f239, %f241;
	setp.geu.f32 	%p15, %f242, 0f40A00000;
	@%p15 bra 	$L__BB0_22;
	ld.global.f32 	%f243, [%rd14];
	ld.global.f32 	%f244, [%rd14+4];
	ld.global.f32 	%f245, [%rd14+8];
	add.f32 	%f367, %f367, %f243;
	add.f32 	%f366, %f366, %f244;
	add.f32 	%f365, %f365, %f245;
	add.f32 	%f370, %f370, %f127;
	add.f32 	%f369, %f369, %f128;
	add.f32 	%f368, %f368, %f129;
	sub.f32 	%f373, %f373, %f127;
	sub.f32 	%f372, %f372, %f128;
	sub.f32 	%f371, %f371, %f129;
	add.s32 	%r48, %r48, 1;
$L__BB0_22:
	add.s32 	%r55, %r55, 1;
	setp.ne.s32 	%p16, %r55, 0;
	add.s32 	%r54, %r54, 1;
	add.s64 	%rd14, %rd14, 24;
	@%p16 bra 	$L__BB0_19;
$L__BB0_23:
	setp.lt.s32 	%p17, %r48, 1;
	@%p17 bra 	$L__BB0_25;
	cvt.rn.f32.u32 	%f246, %r48;
	rcp.rn.f32 	%f247, %f246;
	mul.f32 	%f367, %f367, %f247;
	mul.f32 	%f366, %f366, %f247;
	mul.f32 	%f365, %f365, %f247;
	mul.f32 	%f248, %f370, %f247;
	mul.f32 	%f249, %f369, %f247;
	mul.f32 	%f250, %f368, %f247;
	sub.f32 	%f370, %f248, %f1;
	sub.f32 	%f369, %f249, %f2;
	sub.f32 	%f368, %f250, %f3;
	mov.f32 	%f251, 0fBF800000;
	div.rn.f32 	%f252, %f251, %f246;
	mul.f32 	%f373, %f373, %f252;
	mul.f32 	%f372, %f372, %f252;
	mul.f32 	%f371, %f371, %f252;
$L__BB0_25:
	ld.param.f32 	%f346, [updateBoids_param_8];
	ld.param.f32 	%f345, [updateBoids_param_5];
	ld.param.f32 	%f344, [updateBoids_param_2];
	sub.f32 	%f253, %f189, %f1;
	sub.f32 	%f254, %f190, %f2;
	sub.f32 	%f255, %f191, %f3;
	mul.f32 	%f256, %f367, %f367;
	fma.rn.f32 	%f257, %f366, %f366, %f256;
	fma.rn.f32 	%f258, %f365, %f365, %f257;
	add.f32 	%f259, %f258, 0f358637BD;
	rsqrt.approx.f32 	%f260, %f259;
	mul.f32 	%f261, %f367, %f260;
	mul.f32 	%f262, %f366, %f260;
	mul.f32 	%f263, %f365, %f260;
	mul.f32 	%f264, %f344, %f192;
	fma.rn.f32 	%f265, %f264, %f261, %f4;
	fma.rn.f32 	%f266, %f264, %f262, %f5;
	fma.rn.f32 	%f267, %f264, %f263, %f6;
	mul.f32 	%f268, %f370, %f370;
	fma.rn.f32 	%f269, %f369, %f369, %f268;
	fma.rn.f32 	%f270, %f368, %f368, %f269;
	add.f32 	%f271, %f270, 0f358637BD;
	rsqrt.approx.f32 	%f272, %f271;
	mul.f32 	%f273, %f370, %f272;
	mul.f32 	%f274, %f369, %f272;
	mul.f32 	%f275, %f368, %f272;
	mul.f32 	%f276, %f344, %f345;
	fma.rn.f32 	%f277, %f276, %f273, %f265;
	fma.rn.f32 	%f278, %f276, %f274, %f266;
	fma.rn.f32 	%f279, %f276, %f275, %f267;
	mul.f32 	%f280, %f373, %f373;
	fma.rn.f32 	%f281, %f372, %f372, %f280;
	fma.rn.f32 	%f282, %f371, %f371, %f281;
	add.f32 	%f283, %f282, 0f358637BD;
	rsqrt.approx.f32 	%f284, %f283;
	mul.f32 	%f285, %f373, %f284;
	mul.f32 	%f286, %f372, %f284;
	mul.f32 	%f287, %f371, %f284;
	mul.f32 	%f288, %f344, %f194;
	fma.rn.f32 	%f289, %f288, %f285, %f277;
	fma.rn.f32 	%f290, %f288, %f286, %f278;
	fma.rn.f32 	%f291, %f288, %f287, %f279;
	mul.f32 	%f292, %f254, %f254;
	fma.rn.f32 	%f293, %f253, %f253, %f292;
	fma.rn.f32 	%f294, %f255, %f255, %f293;
	add.f32 	%f295, %f294, 0f358637BD;
	rsqrt.approx.f32 	%f296, %f295;
	mul.f32 	%f297, %f253, %f296;
	mul.f32 	%f298, %f254, %f296;
	mul.f32 	%f299, %f255, %f296;
	mul.f32 	%f300, %f344, %f195;
	fma.rn.f32 	%f301, %f300, %f297, %f289;
	fma.rn.f32 	%f302, %f300, %f298, %f290;
	fma.rn.f32 	%f303, %f300, %f299, %f291;
	mul.f32 	%f304, %f346, 0f3F4F5C29;
	setp.gt.f32 	%p18, %f1, %f304;
	sub.f32 	%f305, %f1, %f304;
	mul.f32 	%f306, %f305, 0f40C00000;
	mul.f32 	%f307, %f344, %f306;
	sub.f32 	%f308, %f301, %f307;
	selp.f32 	%f309, %f308, %f301, %p18;
	neg.f32 	%f310, %f304;
	setp.lt.f32 	%p19, %f1, %f310;
	sub.f32 	%f311, %f310, %f1;
	mul.f32 	%f312, %f311, 0f40C00000;
	fma.rn.f32 	%f313, %f344, %f312, %f309;
	selp.f32 	%f448, %f313, %f309, %p19;
	setp.gt.f32 	%p20, %f2, %f304;
	sub.f32 	%f314, %f2, %f304;
	mul.f32 	%f315, %f314, 0f40C00000;
	mul.f32 	%f316, %f344, %f315;
	sub.f32 	%f317, %f302, %f316;
	selp.f32 	%f318, %f317, %f302, %p20;
	setp.lt.f32 	%p21, %f2, %f310;
	sub.f32 	%f319, %f310, %f2;
	mul.f32 	%f320, %f319, 0f40C00000;
	fma.rn.f32 	%f321, %f344, %f320, %f318;
	selp.f32 	%f447, %f321, %f318, %p21;
	setp.gt.f32 	%p22, %f3, %f304;
	sub.f32 	%f322, %f3, %f304;
	mul.f32 	%f323, %f322, 0f40C00000;
	mul.f32 	%f324, %f344, %f323;
	sub.f32 	%f325, %f303, %f324;
	selp.f32 	%f326, %f325, %f303, %p22;
	setp.lt.f32 	%p23, %f3, %f310;
	sub.f32 	%f327, %f310, %f3;
	mul.f32 	%f328, %f327, 0f40C00000;
	fma.rn.f32 	%f329, %f344, %f328, %f326;
	selp.f32 	%f446, %f329, %f326, %p23;
	fma.rn.f32 	%f330, %f344, %f448, %f1;
	fma.rn.f32 	%f331, %f344, %f447, %f2;
	fma.rn.f32 	%f332, %f344, %f446, %f3;
	setp.gt.f32 	%p24, %f330, %f346;
	selp.f32 	%f333, %f346, %f330, %p24;
	neg.f32 	%f334, %f346;
	setp.lt.f32 	%p25, %f333, %f334;
	selp.f32 	%f178, %f334, %f333, %p25;
	setp.gt.f32 	%p26, %f331, %f346;
	selp.f32 	%f335, %f346, %f331, %p26;
	setp.lt.f32 	%p27, %f335, %f334;
	selp.f32 	%f179, %f334, %f335, %p27;
	setp.gt.f32 	%p28, %f332, %f346;
	selp.f32 	%f336, %f346, %f332, %p28;
	setp.lt.f32 	%p29, %f336, %f334;
	selp.f32 	%f180, %f334, %f336, %p29;
	mul.f32 	%f337, %f447, %f447;
	fma.rn.f32 	%f338, %f448, %f448, %f337;
	fma.rn.f32 	%f181, %f446, %f446, %f338;
	setp.leu.f32 	%p30, %f181, 0f42800000;
	@%p30 bra 	$L__BB0_27;
	add.f32 	%f339, %f181, 0f3089705F;
	rsqrt.approx.f32 	%f340, %f339;
	mul.f32 	%f341, %f448, %f340;
	mul.f32 	%f448, %f341, 0f41000000;
	mul.f32 	%f342, %f447, %f340;
	mul.f32 	%f447, %f342, 0f41000000;
	mul.f32 	%f343, %f446, %f340;
	mul.f32 	%f446, %f343, 0f41000000;
$L__BB0_27:
	st.global.f32 	[%rd2], %f178;
	st.global.f32 	[%rd2+4], %f179;
	st.global.f32 	[%rd2+8], %f180;
	st.global.f32 	[%rd2+12], %f448;
	st.global.f32 	[%rd2+16], %f447;
	st.global.f32 	[%rd2+20], %f446;
$L__BB0_28:
	ret;

}
	// .globl	clearFB
.visible .entry clearFB(
	.param .u64 .ptr .align 1 clearFB_param_0,
	.param .u32 clearFB_param_1,
	.param .u32 clearFB_param_2
)
{
	.reg .pred 	%p<2>;
	.reg .b16 	%rs<4>;
	.reg .b32 	%r<9>;
	.reg .b64 	%rd<5>;

	ld.param.u64 	%rd1, [clearFB_param_0];
	ld.param.u32 	%r2, [clearFB_param_1];
	ld.param.u32 	%r3, [clearFB_param_2];
	mov.u32 	%r4, %ctaid.x;
	mov.u32 	%r5, %ntid.x;
	mov.u32 	%r6, %tid.x;
	mad.lo.s32 	%r1, %r4, %r5, %r6;
	mul.lo.s32 	%r7, %r3, %r2;
	setp.ge.s32 	%p1, %r1, %r7;
	@%p1 bra 	$L__BB1_2;
	cvta.to.global.u64 	%rd2, %rd1;
	shl.b32 	%r8, %r1, 2;
	cvt.s64.s32 	%rd3, %r8;
	add.s64 	%rd4, %rd2, %rd3;
	mov.b16 	%rs1, 10;
	st.global.u8 	[%rd4], %rs1;
	st.global.u8 	[%rd4+1], %rs1;
	mov.b16 	%rs2, 20;
	st.global.u8 	[%rd4+2], %rs2;
	mov.b16 	%rs3, 255;
	st.global.u8 	[%rd4+3], %rs3;
$L__BB1_2:
	ret;

}
	// .globl	rasterBoids
.visible .entry rasterBoids(
	.param .u64 .ptr .align 1 rasterBoids_param_0,
	.param .u32 rasterBoids_param_1,
	.param .u64 .ptr .align 1 rasterBoids_param_2,
	.param .u32 rasterBoids_param_3,
	.param .u32 rasterBoids_param_4,
	.param .f32 rasterBoids_param_5,
	.param .f32 rasterBoids_param_6
)
{
	.reg .pred 	%p<37>;
	.reg .b16 	%rs<4>;
	.reg .b32 	%r<52>;
	.reg .b32 	%f<102>;
	.reg .b64 	%rd<13>;

	ld.param.u64 	%rd2, [rasterBoids_param_0];
	ld.param.u32 	%r24, [rasterBoids_param_1];
	ld.param.u64 	%rd3, [rasterBoids_param_2];
	ld.param.u32 	%r22, [rasterBoids_param_3];
	ld.param.u32 	%r23, [rasterBoids_param_4];
	ld.param.f32 	%f21, [rasterBoids_param_5];
	ld.param.f32 	%f22, [rasterBoids_param_6];
	cvta.to.global.u64 	%rd1, %rd3;
	mov.u32 	%r25, %ctaid.x;
	mov.u32 	%r26, %ntid.x;
	mov.u32 	%r27, %tid.x;
	mad.lo.s32 	%r1, %r25, %r26, %r27;
	setp.ge.s32 	%p1, %r1, %r24;
	@%p1 bra 	$L__BB2_18;
	cvta.to.global.u64 	%rd4, %rd2;
	mul.wide.s32 	%rd5, %r1, 24;
	add.s64 	%rd6, %rd4, %rd5;
	ld.global.f32 	%f23, [%rd6];
	ld.global.f32 	%f24, [%rd6+4];
	setp.gt.f32 	%p2, %f23, %f22;
	selp.f32 	%f25, %f22, %f23, %p2;
	neg.f32 	%f26, %f22;
	setp.lt.f32 	%p3, %f25, %f26;
	selp.f32 	%f27, %f26, %f25, %p3;
	setp.gt.f32 	%p4, %f24, %f22;
	selp.f32 	%f28, %f22, %f24, %p4;
	setp.lt.f32 	%p5, %f28, %f26;
	selp.f32 	%f29, %f26, %f28, %p5;
	add.f32 	%f30, %f22, %f22;
	div.rn.f32 	%f31, %f27, %f30;
	add.f32 	%f32, %f31, 0f3F000000;
	div.rn.f32 	%f33, %f29, %f30;
	mov.f32 	%f34, 0f3F000000;
	sub.f32 	%f35, %f34, %f33;
	setp.lt.f32 	%p6, %f32, 0f00000000;
	selp.f32 	%f36, 0f00000000, %f32, %p6;
	setp.gt.f32 	%p7, %f36, 0f3F800000;
	selp.f32 	%f37, 0f3F800000, %f36, %p7;
	setp.lt.f32 	%p8, %f35, 0f00000000;
	selp.f32 	%f38, 0f00000000, %f35, %p8;
	setp.gt.f32 	%p9, %f38, 0f3F800000;
	selp.f32 	%f39, 0f3F800000, %f38, %p9;
	cvt.rn.f32.s32 	%f40, %r22;
	mul.f32 	%f1, %f37, %f40;
	cvt.rn.f32.s32 	%f41, %r23;
	mul.f32 	%f2, %f39, %f41;
	ld.global.f32 	%f42, [%rd6+12];
	ld.global.f32 	%f43, [%rd6+16];
	mul.f32 	%f44, %f43, %f43;
	fma.rn.f32 	%f45, %f42, %f42, %f44;
	sqrt.rn.f32 	%f46, %f45;
	add.f32 	%f47, %f46, 0f3089705F;
	div.rn.f32 	%f3, %f42, %f47;
	div.rn.f32 	%f4, %f43, %f47;
	mul.f32 	%f5, %f21, 0f40800000;
	mul.f32 	%f6, %f21, 0f3FCCCCCD;
	sub.f32 	%f48, %f1, %f5;
	sub.f32 	%f49, %f48, %f6;
	cvt.rmi.f32.f32 	%f50, %f49;
	cvt.rzi.s32.f32 	%r28, %f50;
	add.f32 	%f51, %f5, %f1;
	add.f32 	%f52, %f6, %f51;
	cvt.rpi.f32.f32 	%f53, %f52;
	cvt.rzi.s32.f32 	%r29, %f53;
	sub.f32 	%f54, %f2, %f5;
	sub.f32 	%f55, %f54, %f6;
	cvt.rmi.f32.f32 	%f56, %f55;
	cvt.rzi.s32.f32 	%r30, %f56;
	add.f32 	%f57, %f5, %f2;
	add.f32 	%f58, %f6, %f57;
	cvt.rpi.f32.f32 	%f59, %f58;
	cvt.rzi.s32.f32 	%r31, %f59;
	max.s32 	%r2, %r28, 0;
	max.s32 	%r47, %r30, 0;
	setp.lt.s32 	%p10, %r29, %r22;
	add.s32 	%r32, %r22, -1;
	selp.b32 	%r4, %r29, %r32, %p10;
	setp.lt.s32 	%p11, %r31, %r23;
	add.s32 	%r33, %r23, -1;
	selp.b32 	%r5, %r31, %r33, %p11;
	setp.gt.s32 	%p12, %r47, %r5;
	@%p12 bra 	$L__BB2_18;
	neg.f32 	%f7, %f21;
	add.f32 	%f8, %f21, %f5;
	add.s32 	%r6, %r4, 1;
	cvt.rn.f32.u32 	%f60, %r2;
	add.f32 	%f61, %f60, 0f3F000000;
	sub.f32 	%f62, %f61, %f1;
	mul.f32 	%f9, %f3, %f62;
	mul.f32 	%f10, %f4, %f62;
	add.s32 	%r7, %r2, 1;
	shl.b32 	%r8, %r22, 2;
$L__BB2_3:
	mov.u32 	%r9, %r47;
	setp.gt.s32 	%p13, %r2, %r4;
	@%p13 bra 	$L__BB2_17;
	sub.s32 	%r34, %r6, %r2;
	and.b32  	%r35, %r34, 1;
	setp.eq.b32 	%p14, %r35, 1;
	not.pred 	%p15, %p14;
	cvt.rn.f32.u32 	%f63, %r9;
	add.f32 	%f64, %f63, 0f3F000000;
	sub.f32 	%f65, %f64, %f2;
	mul.f32 	%f11, %f4, %f65;
	mul.f32 	%f12, %f3, %f65;
	mul.lo.s32 	%r10, %r9, %r22;
	mov.u32 	%r48, %r2;
	@%p15 bra 	$L__BB2_8;
	add.f32 	%f13, %f11, %f9;
	setp.ltu.f32 	%p16, %f13, %f7;
	setp.gtu.f32 	%p17, %f13, %f5;
	or.pred  	%p18, %p16, %p17;
	mov.u32 	%r48, %r7;
	@%p18 bra 	$L__BB2_8;
	add.f32 	%f66, %f21, %f13;
	div.rn.f32 	%f67, %f66, %f8;
	setp.lt.f32 	%p19, %f67, 0f00000000;
	selp.f32 	%f68, 0f00000000, %f67, %p19;
	setp.gt.f32 	%p20, %f68, 0f3F800000;
	selp.f32 	%f14, 0f3F800000, %f68, %p20;
	mov.f32 	%f69, 0f3F800000;
	sub.f32 	%f70, %f69, %f14;
	mul.f32 	%f71, %f6, %f70;
	sub.f32 	%f72, %f12, %f10;
	abs.f32 	%f73, %f72;
	setp.gtu.f32 	%p21, %f73, %f71;
	mov.u32 	%r48, %r7;
	@%p21 bra 	$L__BB2_8;
	add.s32 	%r36, %r2, %r10;
	shl.b32 	%r37, %r36, 2;
	fma.rn.f32 	%f74, %f14, 0f42960000, 0f43340000;
	cvt.rzi.u32.f32 	%r38, %f74;
	fma.rn.f32 	%f75, %f14, 0f425C0000, 0f43480000;
	cvt.rzi.u32.f32 	%r39, %f75;
	cvt.s64.s32 	%rd7, %r37;
	add.s64 	%rd8, %rd1, %rd7;
	st.global.u8 	[%rd8], %r38;
	st.global.u8 	[%rd8+1], %r39;
	mov.b16 	%rs1, 255;
	st.global.u8 	[%rd8+2], %rs1;
	st.global.u8 	[%rd8+3], %rs1;
	mov.u32 	%r48, %r7;
$L__BB2_8:
	setp.eq.s32 	%p22, %r4, %r2;
	@%p22 bra 	$L__BB2_17;
	shl.b32 	%r40, %r48, 2;
	mad.lo.s32 	%r50, %r8, %r9, %r40;
	add.s32 	%r41, %r48, %r10;
	shl.b32 	%r49, %r41, 2;
$L__BB2_10:
	cvt.rn.f32.u32 	%f76, %r48;
	add.f32 	%f77, %f76, 0f3F000000;
	sub.f32 	%f78, %f77, %f1;
	fma.rn.f32 	%f15, %f3, %f78, %f11;
	mul.f32 	%f16, %f4, %f78;
	setp.ltu.f32 	%p23, %f15, %f7;
	setp.gtu.f32 	%p24, %f15, %f5;
	or.pred  	%p25, %p23, %p24;
	@%p25 bra 	$L__BB2_13;
	add.f32 	%f79, %f21, %f15;
	div.rn.f32 	%f80, %f79, %f8;
	setp.lt.f32 	%p26, %f80, 0f00000000;
	selp.f32 	%f81, 0f00000000, %f80, %p26;
	setp.gt.f32 	%p27, %f81, 0f3F800000;
	selp.f32 	%f17, 0f3F800000, %f81, %p27;
	mov.f32 	%f82, 0f3F800000;
	sub.f32 	%f83, %f82, %f17;
	mul.f32 	%f84, %f6, %f83;
	sub.f32 	%f85, %f12, %f16;
	abs.f32 	%f86, %f85;
	setp.gtu.f32 	%p28, %f86, %f84;
	@%p28 bra 	$L__BB2_13;
	fma.rn.f32 	%f87, %f17, 0f42960000, 0f43340000;
	cvt.rzi.u32.f32 	%r42, %f87;
	fma.rn.f32 	%f88, %f17, 0f425C0000, 0f43480000;
	cvt.rzi.u32.f32 	%r43, %f88;
	cvt.s64.s32 	%rd9, %r49;
	add.s64 	%rd10, %rd1, %rd9;
	st.global.u8 	[%rd10], %r42;
	st.global.u8 	[%rd10+1], %r43;
	mov.b16 	%rs2, 255;
	st.global.u8 	[%rd10+2], %rs2;
	st.global.u8 	[%rd10+3], %rs2;
$L__BB2_13:
	add.s32 	%r17, %r48, 1;
	cvt.rn.f32.u32 	%f89, %r17;
	add.f32 	%f90, %f89, 0f3F000000;
	sub.f32 	%f91, %f90, %f1;
	fma.rn.f32 	%f18, %f3, %f91, %f11;
	mul.f32 	%f19, %f4, %f91;
	setp.ltu.f32 	%p29, %f18, %f7;
	setp.gtu.f32 	%p30, %f18, %f5;
	or.pred  	%p31, %p29, %p30;
	@%p31 bra 	$L__BB2_16;
	add.f32 	%f92, %f21, %f18;
	div.rn.f32 	%f93, %f92, %f8;
	setp.lt.f32 	%p32, %f93, 0f00000000;
	selp.f32 	%f94, 0f00000000, %f93, %p32;
	setp.gt.f32 	%p33, %f94, 0f3F800000;
	selp.f32 	%f20, 0f3F800000, %f94, %p33;
	mov.f32 	%f95, 0f3F800000;
	sub.f32 	%f96, %f95, %f20;
	mul.f32 	%f97, %f6, %f96;
	sub.f32 	%f98, %f12, %f19;
	abs.f32 	%f99, %f98;
	setp.gtu.f32 	%p34, %f99, %f97;
	@%p34 bra 	$L__BB2_16;
	add.s32 	%r44, %r50, 4;
	fma.rn.f32 	%f100, %f20, 0f42960000, 0f43340000;
	cvt.rzi.u32.f32 	%r45, %f100;
	fma.rn.f32 	%f101, %f20, 0f425C0000, 0f43480000;
	cvt.rzi.u32.f32 	%r46, %f101;
	cvt.s64.s32 	%rd11, %r44;
	add.s64 	%rd12, %rd1, %rd11;
	st.global.u8 	[%rd12], %r45;
	st.global.u8 	[%rd12+1], %r46;
	mov.b16 	%rs3, 255;
	st.global.u8 	[%rd12+2], %rs3;
	st.global.u8 	[%rd12+3], %rs3;
$L__BB2_16:
	add.s32 	%r50, %r50, 8;
	add.s32 	%r49, %r49, 8;
	add.s32 	%r48, %r17, 1;
	setp.ne.s32 	%p35, %r48, %r6;
	@%p35 bra 	$L__BB2_10;
$L__BB2_17:
	add.s32 	%r47, %r9, 1;
	setp.ne.s32 	%p36, %r9, %r5;
	@%p36 bra 	$L__BB2_3;
$L__BB2_18:
	ret;

}


// ===== COMPILED SASS (sm_100) =====

	.target	sm_100

	.elftype	@"ET_EXEC"


//--------------------- .note.nv.tkinfo           --------------------------
	.section	.note.nv.tkinfo,"",@"SHT_NOTE"
	.sectionflags	@"SHF_NOTE_NV_TKINFO"
	.tkinfo
        /*0018*/ 	.word	0x00000002
        /*0030*/ 	.string	""
        /*0030*/ 	.string	"ptxas"
        /*0030*/ 	.string	"Cuda compilation tools, release 13.0, V13.0.88"
        /*0030*/ 	.string	"Build cuda_13.0.r13.0/compiler.36424714_0"
        /*0030*/ 	.string	"-arch sm_100 -m 64 "



//--------------------- .note.nv.cuinfo           --------------------------
	.section	.note.nv.cuinfo,"",@"SHT_NOTE"
	.sectionflags	@"SHF_NOTE_NV_CUINFO"
        /*0018*/ 	.short	0x0002
        /*001a*/ 	.short	0x0064
        /*001c*/ 	.short	0x0082
	.zero		2


//--------------------- .nv.info                  --------------------------
	.section	.nv.info,"",@"SHT_CUDA_INFO"
	.align	4


	//----- nvinfo : EIATTR_REGCOUNT
	.align		4
        /*0000*/ 	.byte	0x04, 0x2f
        /*0002*/ 	.short	(.L_1 - .L_0)
	.align		4
.L_0:
        /*0004*/ 	.word	index@(updateBoids)
        /*0008*/ 	.word	0x0000001f


	//----- nvinfo : EIATTR_FRAME_SIZE
	.align		4
.L_1:
        /*000c*/ 	.byte	0x04, 0x11
        /*000e*/ 	.short	(.L_3 - .L_2)
	.align		4
.L_2:
        /*0010*/ 	.word	index@($__internal_3_$__cuda_sm3x_div_rn_noftz_f32_slowpath)
        /*0014*/ 	.word	0x00000000


	//----- nvinfo : EIATTR_FRAME_SIZE
	.align		4
.L_3:
        /*0018*/ 	.byte	0x04, 0x11
        /*001a*/ 	.short	(.L_5 - .L_4)
	.align		4
.L_4:
        /*001c*/ 	.word	index@($__internal_2_$__cuda_sm20_rcp_rn_f32_slowpath)
        /*0020*/ 	.word	0x00000000


	//----- nvinfo : EIATTR_FRAME_SIZE
	.align		4
.L_5:
        /*0024*/ 	.byte	0x04, 0x11
        /*0026*/ 	.short	(.L_7 - .L_6)
	.align		4
.L_6:
        /*0028*/ 	.word	index@(updateBoids)
        /*002c*/ 	.word	0x00000000


	//----- nvinfo : EIATTR_REGCOUNT
	.align		4
.L_7:
        /*0030*/ 	.byte	0x04, 0x2f
        /*0032*/ 	.short	(.L_9 - .L_8)
	.align		4
.L_8:
        /*0034*/ 	.word	index@(clearFB)
        /*0038*/ 	.word	0x00000009


	//----- nvinfo : EIATTR_FRAME_SIZE
	.align		4
.L_9:
        /*003c*/ 	.byte	0x04, 0x11
        /*003e*/ 	.short	(.L_11 - .L_10)
	.align		4
.L_10:
        /*0040*/ 	.word	index@(clearFB)
        /*0044*/ 	.word	0x00000000


	//----- nvinfo : EIATTR_REGCOUNT
	.align		4
.L_11:
        /*0048*/ 	.byte	0x04, 0x2f
        /*004a*/ 	.short	(.L_13 - .L_12)
	.align		4
.L_12:
        /*004c*/ 	.word	index@(rasterBoids)
        /*0050*/ 	.word	0x00000023


	//----- nvinfo : EIATTR_FRAME_SIZE
	.align		4
.L_13:
        /*0054*/ 	.byte	0x04, 0x11
        /*0056*/ 	.short	(.L_15 - .L_14)
	.align		4
.L_14:
        /*0058*/ 	.word	index@($__internal_1_$__cuda_sm3x_div_rn_noftz_f32_slowpath)
        /*005c*/ 	.word	0x00000000


	//----- nvinfo : EIATTR_FRAME_SIZE
	.align		4
.L_15:
        /*0060*/ 	.byte	0x04, 0x11
        /*0062*/ 	.short	(.L_17 - .L_16)
	.align		4
.L_16:
        /*0064*/ 	.word	index@($__internal_0_$__cuda_sm20_sqrt_rn_f32_slowpath)
        /*0068*/ 	.word	0x00000000


	//----- nvinfo : EIATTR_FRAME_SIZE
	.align		4
.L_17:
        /*006c*/ 	.byte	0x04, 0x11
        /*006e*/ 	.short	(.L_19 - .L_18)
	.align		4
.L_18:
        /*0070*/ 	.word	index@(rasterBoids)
        /*0074*/ 	.word	0x00000000


	//----- nvinfo : EIATTR_MIN_STACK_SIZE
	.align		4
.L_19:
        /*0078*/ 	.byte	0x04, 0x12
        /*007a*/ 	.short	(.L_21 - .L_20)
	.align		4
.L_20:
        /*007c*/ 	.word	index@(rasterBoids)
        /*0080*/ 	.word	0x00000000


	//----- nvinfo : EIATTR_MIN_STACK_SIZE
	.align		4
.L_21:
        /*0084*/ 	.byte	0x04, 0x12
        /*0086*/ 	.short	(.L_23 - .L_22)
	.align		4
.L_22:
        /*0088*/ 	.word	index@(clearFB)
        /*008c*/ 	.word	0x00000000


	//----- nvinfo : EIATTR_MIN_STACK_SIZE
	.align		4
.L_23:
        /*0090*/ 	.byte	0x04, 0x12
        /*0092*/ 	.short	(.L_25 - .L_24)
	.align		4
.L_24:
        /*0094*/ 	.word	index@(updateBoids)
        /*0098*/ 	.word	0x00000000
.L_25:


//--------------------- .nv.compat                --------------------------
	.section	.nv.compat,"",@"SHT_CUDA_COMPAT_INFO"
	.align	4
        /*0000*/ 	.byte	0x02, 0x09, 0x00, 0x00, 0x02, 0x02, 0x01, 0x00, 0x02, 0x05, 0x05, 0x00, 0x03, 0x07, 0x01, 0x01
        /*0010*/ 	.byte	0x02, 0x03, 0x00, 0x00, 0x02, 0x06, 0x01, 0x00, 0x04, 0x0b, 0x08, 0x00, 0x01, 0x00, 0x00, 0x00
        /*0020*/ 	.byte	0x00, 0x00, 0x00, 0x00


//--------------------- .nv.info.rasterBoids      --------------------------
	.section	.nv.info.rasterBoids,"",@"SHT_CUDA_INFO"
	.sectionflags	@""
	.align	4


	//----- nvinfo : EIATTR_CUDA_API_VERSION
	.align		4
        /*0000*/ 	.byte	0x04, 0x37
        /*0002*/ 	.short	(.L_27 - .L_26)
.L_26:
        /*0004*/ 	.word	0x00000082


	//----- nvinfo : EIATTR_KPARAM_INFO
	.align		4
.L_27:
        /*0008*/ 	.byte	0x04, 0x17
        /*000a*/ 	.short	(.L_29 - .L_28)
.L_28:
        /*000c*/ 	.word	0x00000000
        /*0010*/ 	.short	0x0006
        /*0012*/ 	.short	0x0024
        /*0014*/ 	.byte	0x00, 0xf0, 0x11, 0x00


	//----- nvinfo : EIATTR_KPARAM_INFO
	.align		4
.L_29:
        /*0018*/ 	.byte	0x04, 0x17
        /*001a*/ 	.short	(.L_31 - .L_30)
.L_30:
        /*001c*/ 	.word	0x00000000
        /*0020*/ 	.short	0x0005
        /*0022*/ 	.short	0x0020
        /*0024*/ 	.byte	0x00, 0xf0, 0x11, 0x00


	//----- nvinfo : EIATTR_KPARAM_INFO
	.align		4
.L_31:
        /*0028*/ 	.byte	0x04, 0x17
        /*002a*/ 	.short	(.L_33 - .L_32)
.L_32:
        /*002c*/ 	.word	0x00000000
        /*0030*/ 	.short	0x0004
        /*0032*/ 	.short	0x001c
        /*0034*/ 	.byte	0x00, 0xf0, 0x11, 0x00


	//----- nvinfo : EIATTR_KPARAM_INFO
	.align		4
.L_33:
        /*0038*/ 	.byte	0x04, 0x17
        /*003a*/ 	.short	(.L_35 - .L_34)
.L_34:
        /*003c*/ 	.word	0x00000000
        /*0040*/ 	.short	0x0003
        /*0042*/ 	.short	0x0018
        /*0044*/ 	.byte	0x00, 0xf0, 0x11, 0x00


	//----- nvinfo : EIATTR_KPARAM_INFO
	.align		4
.L_35:
        /*0048*/ 	.byte	0x04, 0x17
        /*004a*/ 	.short	(.L_37 - .L_36)
.L_36:
        /*004c*/ 	.word	0x00000000
        /*0050*/ 	.short	0x0002
        /*0052*/ 	.short	0x0010
        /*0054*/ 	.byte	0x00, 0xf5, 0x21, 0x00


	//----- nvinfo : EIATTR_KPARAM_INFO
	.align		4
.L_37:
        /*0058*/ 	.byte	0x04, 0x17
        /*005a*/ 	.short	(.L_39 - .L_38)
.L_38:
        /*005c*/ 	.word	0x00000000
        /*0060*/ 	.short	0x0001
        /*0062*/ 	.short	0x0008
        /*0064*/ 	.byte	0x00, 0xf0, 0x11, 0x00


	//----- nvinfo : EIATTR_KPARAM_INFO
	.align		4
.L_39:
        /*0068*/ 	.byte	0x04, 0x17
        /*006a*/ 	.short	(.L_41 - .L_40)
.L_40:
        /*006c*/ 	.word	0x00000000
        /*0070*/ 	.short	0x0000
        /*0072*/ 	.short	0x0000
        /*0074*/ 	.byte	0x00, 0xf5, 0x21, 0x00


	//----- nvinfo : EIATTR_SPARSE_MMA_MASK
	.align		4
.L_41:
        /*0078*/ 	.byte	0x03, 0x50
        /*007a*/ 	.short	0x0000


	//----- nvinfo : EIATTR_MAXREG_COUNT
	.align		4
        /*007c*/ 	.byte	0x03, 0x1b
        /*007e*/ 	.short	0x00ff


	//----- nvinfo : EIATTR_MERCURY_ISA_VERSION
	.align		4
        /*0080*/ 	.byte	0x03, 0x5f
        /*0082*/ 	.short	0x0101


	//----- nvinfo : EIATTR_VRC_CTA_INIT_COUNT
	.align		4
        /*0084*/ 	.byte	0x02, 0x4a
	.zero		1
	.zero		1


	//----- nvinfo : EIATTR_EXIT_INSTR_OFFSETS
	.align		4
        /*0088*/ 	.byte	0x04, 0x1c
        /*008a*/ 	.short	(.L_43 - .L_42)


	//   ....[0]....
.L_42:
        /*008c*/ 	.word	0x00000070


	//   ....[1]....
        /*0090*/ 	.word	0x00000870


	//   ....[2]....
        /*0094*/ 	.word	0x00001410


	//----- nvinfo : EIATTR_CRS_STACK_SIZE
	.align		4
.L_43:
        /*0098*/ 	.byte	0x04, 0x1e
        /*009a*/ 	.short	(.L_45 - .L_44)
.L_44:
        /*009c*/ 	.word	0x00000000


	//----- nvinfo : EIATTR_CBANK_PARAM_SIZE
	.align		4
.L_45:
        /*00a0*/ 	.byte	0x03, 0x19
        /*00a2*/ 	.short	0x0028


	//----- nvinfo : EIATTR_PARAM_CBANK
	.align		4
        /*00a4*/ 	.byte	0x04, 0x0a
        /*00a6*/ 	.short	(.L_47 - .L_46)
	.align		4
.L_46:
        /*00a8*/ 	.word	index@(.nv.constant0.rasterBoids)
        /*00ac*/ 	.short	0x0380
        /*00ae*/ 	.short	0x0028


	//----- nvinfo : EIATTR_SW_WAR
	.align		4
.L_47:
        /*00b0*/ 	.byte	0x04, 0x36
        /*00b2*/ 	.short	(.L_49 - .L_48)
.L_48:
        /*00b4*/ 	.word	0x00000008
.L_49:


//--------------------- .nv.info.clearFB          --------------------------
	.section	.nv.info.clearFB,"",@"SHT_CUDA_INFO"
	.sectionflags	@""
	.align	4


	//----- nvinfo : EIATTR_CUDA_API_VERSION
	.align		4
        /*0000*/ 	.byte	0x04, 0x37
        /*0002*/ 	.short	(.L_51 - .L_50)
.L_50:
        /*0004*/ 	.word	0x00000082


	//----- nvinfo : EIATTR_KPARAM_INFO
	.align		4
.L_51:
        /*0008*/ 	.byte	0x04, 0x17
        /*000a*/ 	.short	(.L_53 - .L_52)
.L_52:
        /*000c*/ 	.word	0x00000000
        /*0010*/ 	.short	0x0002
        /*0012*/ 	.short	0x000c
        /*0014*/ 	.byte	0x00, 0xf0, 0x11, 0x00


	//----- nvinfo : EIATTR_KPARAM_INFO
	.align		4
.L_53:
        /*0018*/ 	.byte	0x04, 0x17
        /*001a*/ 	.short	(.L_55 - .L_54)
.L_54:
        /*001c*/ 	.word	0x00000000
        /*0020*/ 	.short	0x0001
        /*0022*/ 	.short	0x0008
        /*0024*/ 	.byte	0x00, 0xf0, 0x11, 0x00


	//----- nvinfo : EIATTR_KPARAM_INFO
	.align		4
.L_55:
        /*0028*/ 	.byte	0x04, 0x17
        /*002a*/ 	.short	(.L_57 - .L_56)
.L_56:
        /*002c*/ 	.word	0x00000000
        /*0030*/ 	.short	0x0000
        /*0032*/ 	.short	0x0000
        /*0034*/ 	.byte	0x00, 0xf5, 0x21, 0x00


	//----- nvinfo : EIATTR_SPARSE_MMA_MASK
	.align		4
.L_57:
        /*0038*/ 	.byte	0x03, 0x50
        /*003a*/ 	.short	0x0000


	//----- nvinfo : EIATTR_MAXREG_COUNT
	.align		4
        /*003c*/ 	.byte	0x03, 0x1b
        /*003e*/ 	.short	0x00ff


	//----- nvinfo : EIATTR_MERCURY_ISA_VERSION
	.align		4
        /*0040*/ 	.byte	0x03, 0x5f
        /*0042*/ 	.short	0x0101


	//----- nvinfo : EIATTR_VRC_CTA_INIT_COUNT
	.align		4
        /*0044*/ 	.byte	0x02, 0x4a
	.zero		1
	.zero		1


	//----- nvinfo : EIATTR_EXIT_INSTR_OFFSETS
	.align		4
        /*0048*/ 	.byte	0x04, 0x1c
        /*004a*/ 	.short	(.L_59 - .L_58)


	//   ....[0]....
.L_58:
        /*004c*/ 	.word	0x00000080


	//   ....[1]....
        /*0050*/ 	.word	0x00000180


	//----- nvinfo : EIATTR_CBANK_PARAM_SIZE
	.align		4
.L_59:
        /*0054*/ 	.byte	0x03, 0x19
        /*0056*/ 	.short	0x0010


	//----- nvinfo : EIATTR_PARAM_CBANK
	.align		4
        /*0058*/ 	.byte	0x04, 0x0a
        /*005a*/ 	.short	(.L_61 - .L_60)
	.align		4
.L_60:
        /*005c*/ 	.word	index@(.nv.constant0.clearFB)
        /*0060*/ 	.short	0x0380
        /*0062*/ 	.short	0x0010


	//----- nvinfo : EIATTR_SW_WAR
	.align		4
.L_61:
        /*0064*/ 	.byte	0x04, 0x36
        /*0066*/ 	.short	(.L_63 - .L_62)
.L_62:
        /*0068*/ 	.word	0x00000008
.L_63:


//--------------------- .nv.info.updateBoids      --------------------------
	.section	.nv.info.updateBoids,"",@"SHT_CUDA_INFO"
	.sectionflags	@""
	.align	4


	//----- nvinfo : EIATTR_CUDA_API_VERSION
	.align		4
        /*0000*/ 	.byte	0x04, 0x37
        /*0002*/ 	.short	(.L_65 - .L_64)
.L_64:
        /*0004*/ 	.word	0x00000082


	//----- nvinfo : EIATTR_KPARAM_INFO
	.align		4
.L_65:
        /*0008*/ 	.byte	0x04, 0x17
        /*000a*/ 	.short	(.L_67 - .L_66)
.L_66:
        /*000c*/ 	.word	0x00000000
        /*0010*/ 	.short	0x0008
        /*0012*/ 	.short	0x002c
        /*0014*/ 	.byte	0x00, 0xf0, 0x11, 0x00


	//----- nvinfo : EIATTR_KPARAM_INFO
	.align		4
.L_67:
        /*0018*/ 	.byte	0x04, 0x17
        /*001a*/ 	.short	(.L_69 - .L_68)
.L_68:
        /*001c*/ 	.word	0x00000000
        /*0020*/ 	.short	0x0007
        /*0022*/ 	.short	0x0028
        /*0024*/ 	.byte	0x00, 0xf0, 0x11, 0x00


	//----- nvinfo : EIATTR_KPARAM_INFO
	.align		4
.L_69:
        /*0028*/ 	.byte	0x04, 0x17
        /*002a*/ 	.short	(.L_71 - .L_70)
.L_70:
        /*002c*/ 	.word	0x00000000
        /*0030*/ 	.short	0x0006
        /*0032*/ 	.short	0x0024
        /*0034*/ 	.byte	0x00, 0xf0, 0x11, 0x00


	//----- nvinfo : EIATTR_KPARAM_INFO
	.align		4
.L_71:
        /*0038*/ 	.byte	0x04, 0x17
        /*003a*/ 	.short	(.L_73 - .L_72)
.L_72:
        /*003c*/ 	.word	0x00000000
        /*0040*/ 	.short	0x0005
        /*0042*/ 	.short	0x0020
        /*0044*/ 	.byte	0x00, 0xf0, 0x11, 0x00


	//----- nvinfo : EIATTR_KPARAM_INFO
	.align		4
.L_73:
        /*0048*/ 	.byte	0x04, 0x17
        /*004a*/ 	.short	(.L_75 - .L_74)
.L_74:
        /*004c*/ 	.word	0x00000000
        /*0050*/ 	.short	0x0004
        /*0052*/ 	.short	0x001c
        /*0054*/ 	.byte	0x00, 0xf0, 0x11, 0x00


	//----- nvinfo : EIATTR_KPARAM_INFO
	.align		4
.L_75:
        /*0058*/ 	.byte	0x04, 0x17
        /*005a*/ 	.short	(.L_77 - .L_76)
.L_76:
        /*005c*/ 	.word	0x00000000
        /*0060*/ 	.short	0x0003
        /*0062*/ 	.short	0x0010
        /*0064*/ 	.byte	0x00, 0xf0, 0x31, 0x00


	//----- nvinfo : EIATTR_KPARAM_INFO
	.align		4
.L_77:
        /*0068*/ 	.byte	0x04, 0x17
        /*006a*/ 	.short	(.L_79 - .L_78)
.L_78:
        /*006c*/ 	.word	0x00000000
        /*0070*/ 	.short	0x0002
        /*0072*/ 	.short	0x000c
        /*0074*/ 	.byte	0x00, 0xf0, 0x11, 0x00


	//----- nvinfo : EIATTR_KPARAM_INFO
	.align		4
.L_79:
        /*0078*/ 	.byte	0x04, 0x17
        /*007a*/ 	.short	(.L_81 - .L_80)
.L_80:
        /*007c*/ 	.word	0x00000000
        /*0080*/ 	.short	0x0001
        /*0082*/ 	.short	0x0008
        /*0084*/ 	.byte	0x00, 0xf0, 0x11, 0x00


	//----- nvinfo : EIATTR_KPARAM_INFO
	.align		4
.L_81:
        /*0088*/ 	.byte	0x04, 0x17
        /*008a*/ 	.short	(.L_83 - .L_82)
.L_82:
        /*008c*/ 	.word	0x00000000
        /*0090*/ 	.short	0x0000
        /*0092*/ 	.short	0x0000
        /*0094*/ 	.byte	0x00, 0xf5, 0x21, 0x00


	//----- nvinfo : EIATTR_SPARSE_MMA_MASK
	.align		4
.L_83:
        /*0098*/ 	.byte	0x03, 0x50
        /*009a*/ 	.short	0x0000


	//----- nvinfo : EIATTR_MAXREG_COUNT
	.align		4
        /*009c*/ 	.byte	0x03, 0x1b
        /*009e*/ 	.short	0x00ff


	//----- nvinfo : EIATTR_MERCURY_ISA_VERSION
	.align		4
        /*00a0*/ 	.byte	0x03, 0x5f
        /*00a2*/ 	.short	0x0101


	//----- nvinfo : EIATTR_VRC_CTA_INIT_COUNT
	.align		4
        /*00a4*/ 	.byte	0x02, 0x4a
	.zero		1
	.zero		1


	//----- nvinfo : EIATTR_EXIT_INSTR_OFFSETS
	.align		4
        /*00a8*/ 	.byte	0x04, 0x1c
        /*00aa*/ 	.short	(.L_85 - .L_84)


	//   ....[0]....
.L_84:
        /*00ac*/ 	.word	0x00000080


	//   ....[1]....
        /*00b0*/ 	.word	0x00001830


	//----- nvinfo : EIATTR_CRS_STACK_SIZE
	.align		4
.L_85:
        /*00b4*/ 	.byte	0x04, 0x1e
        /*00b6*/ 	.short	(.L_87 - .L_86)
.L_86:
        /*00b8*/ 	.word	0x00000000


	//----- nvinfo : EIATTR_CBANK_PARAM_SIZE
	.align		4
.L_87:
        /*00bc*/ 	.byte	0x03, 0x19
        /*00be*/ 	.short	0x0030


	//----- nvinfo : EIATTR_PARAM_CBANK
	.align		4
        /*00c0*/ 	.byte	0x04, 0x0a
        /*00c2*/ 	.short	(.L_89 - .L_88)
	.align		4
.L_88:
        /*00c4*/ 	.word	index@(.nv.constant0.updateBoids)
        /*00c8*/ 	.short	0x0380
        /*00ca*/ 	.short	0x0030


	//----- nvinfo : EIATTR_SW_WAR
	.align		4
.L_89:
        /*00cc*/ 	.byte	0x04, 0x36
        /*00ce*/ 	.short	(.L_91 - .L_90)
.L_90:
        /*00d0*/ 	.word	0x00000008
.L_91:


//--------------------- .nv.callgraph             --------------------------
	.section	.nv.callgraph,"",@"SHT_CUDA_CALLGRAPH"
	.align	4
	.sectionentsize	8
	.align		4
        /*0000*/ 	.word	0x00000000
	.align		4
        /*0004*/ 	.word	0xffffffff
	.align		4
        /*0008*/ 	.word	0x00000000
	.align		4
        /*000c*/ 	.word	0xfffffffe
	.align		4
        /*0010*/ 	.word	0x00000000
	.align		4
        /*0014*/ 	.word	0xfffffffd
	.align		4
        /*0018*/ 	.word	0x00000000
	.align		4
        /*001c*/ 	.word	0xfffffffc


//--------------------- .text.rasterBoids         --------------------------
	.section	.text.rasterBoids,"ax",@progbits
	.align	128
        .global         rasterBoids
        .type           rasterBoids,@function
        .size           rasterBoids,(.L_x_82 - rasterBoids)
        .other          rasterBoids,@"STO_CUDA_ENTRY STV_DEFAULT"
rasterBoids:
.text.rasterBoids:
[----:B------:R-:W-:Y:S01]  /*0000*/  LDC R1, c[0x0][0x37c] ;  /* 0x0000df00ff017b82 */ /* 0x000fe20000000800 */
[----:B------:R-:W0:Y:S07]  /*0010*/  S2R R0, SR_TID.X ;  /* 0x0000000000007919 */ /* 0x000e2e0000002100 */
[----:B------:R-:W0:Y:S01]  /*0020*/  S2UR UR4, SR_CTAID.X ;  /* 0x00000000000479c3 */ /* 0x000e220000002500 */
[----:B------:R-:W1:Y:S07]  /*0030*/  LDCU UR5, c[0x0][0x388] ;  /* 0x00007100ff0577ac */ /* 0x000e6e0008000800 */
[----:B------:R-:W0:Y:S02]  /*0040*/  LDC R3, c[0x0][0x360] ;  /* 0x0000d800ff037b82 */ /* 0x000e240000000800 */
[----:B0-----:R-:W-:-:S05]  /*0050*/  IMAD R3, R3, UR4, R0 ;  /* 0x0000000403037c24 */ /* 0x001fca000f8e0200 */
[----:B-1----:R-:W-:-:S13]  /*0060*/  ISETP.GE.AND P0, PT, R3, UR5, PT ;  /* 0x0000000503007c0c */ /* 0x002fda000bf06270 */
[----:B------:R-:W-:Y:S05]  /*0070*/  @P0 EXIT ;  /* 0x000000000000094d */ /* 0x000fea0003800000 */
[----:B------:R-:W0:Y:S01]  /*0080*/  LDC.64 R14, c[0x0][0x380] ;  /* 0x0000e000ff0e7b82 */ /* 0x000e220000000a00 */
[----:B------:R-:W1:Y:S07]  /*0090*/  LDCU.64 UR4, c[0x0][0x358] ;  /* 0x00006b00ff0477ac */ /* 0x000e6e0008000a00 */
[----:B------:R-:W2:Y:S01]  /*00a0*/  LDC R5, c[0x0][0x3a4] ;  /* 0x0000e900ff057b82 */ /* 0x000ea20000000800 */
[----:B0-----:R-:W-:-:S05]  /*00b0*/  IMAD.WIDE R14, R3, 0x18, R14 ;  /* 0x00000018030e7825 */ /* 0x001fca00078e020e */
[----:B-1----:R-:W3:Y:S04]  /*00c0*/  LDG.E R0, desc[UR4][R14.64] ;  /* 0x000000040e007981 */ /* 0x002ee8000c1e1900 */
[----:B------:R-:W4:Y:S01]  /*00d0*/  LDG.E R2, desc[UR4][R14.64+0x4] ;  /* 0x000004040e027981 */ /* 0x000f22000c1e1900 */
[----:B--2---:R-:W-:Y:S01]  /*00e0*/  FADD R9, R5, R5 ;  /* 0x0000000505097221 */ /* 0x004fe20000000000 */
[----:B------:R-:W-:Y:S03]  /*00f0*/  BSSY.RECONVERGENT B2, `(.L_x_0) ;  /* 0x0000015000027945 */ /* 0x000fe60003800200 */
[----:B------:R-:W0:Y:S02]  /*0100*/  MUFU.RCP R4, R9 ;  /* 0x0000000900047308 */ /* 0x000e240000001000 */
[----:B0-----:R-:W-:-:S04]  /*0110*/  FFMA R3, -R9, R4, 1 ;  /* 0x3f80000009037423 */ /* 0x001fc80000000104 */
[----:B------:R-:W-:Y:S01]  /*0120*/  FFMA R3, R4, R3, R4 ;  /* 0x0000000304037223 */ /* 0x000fe20000000004 */
[----:B---3--:R-:W-:-:S04]  /*0130*/  FSETP.GT.AND P0, PT, R0, R5, PT ;  /* 0x000000050000720b */ /* 0x008fc80003f04000 */
[-C--:B------:R-:W-:Y:S02]  /*0140*/  FSEL R0, R0, R5.reuse, !P0 ;  /* 0x0000000500007208 */ /* 0x080fe40004000000 */
[-C--:B----4-:R-:W-:Y:S02]  /*0150*/  FSETP.GT.AND P0, PT, R2, R5.reuse, PT ;  /* 0x000000050200720b */ /* 0x090fe40003f04000 */
[-C--:B------:R-:W-:Y:S02]  /*0160*/  FSETP.GEU.AND P1, PT, R0, -R5.reuse, PT ;  /* 0x800000050000720b */ /* 0x080fe40003f2e000 */
[-C--:B------:R-:W-:Y:S02]  /*0170*/  FSEL R2, R2, R5.reuse, !P0 ;  /* 0x0000000502027208 */ /* 0x080fe40004000000 */
[-C--:B------:R-:W-:Y:S02]  /*0180*/  FSEL R0, R0, -R5.reuse, P1 ;  /* 0x8000000500007208 */ /* 0x080fe40000800000 */
[----:B------:R-:W-:-:S03]  /*0190*/  FSETP.GEU.AND P1, PT, R2, -R5, PT ;  /* 0x800000050200720b */ /* 0x000fc60003f2e000 */
[----:B------:R-:W-:Y:S01]  /*01a0*/  FFMA R6, R0, R3, RZ ;  /* 0x0000000300067223 */ /* 0x000fe200000000ff */
[----:B------:R-:W0:Y:S01]  /*01b0*/  FCHK P0, R0, R9 ;  /* 0x0000000900007302 */ /* 0x000e220000000000 */
[----:B------:R-:W-:Y:S02]  /*01c0*/  FSEL R2, R2, -R5, P1 ;  /* 0x8000000502027208 */ /* 0x000fe40000800000 */
[----:B------:R-:W-:-:S04]  /*01d0*/  FFMA R4, -R9, R6, R0 ;  /* 0x0000000609047223 */ /* 0x000fc80000000100 */
[----:B------:R-:W-:Y:S01]  /*01e0*/  FFMA R6, R3, R4, R6 ;  /* 0x0000000403067223 */ /* 0x000fe20000000006 */
[----:B0-----:R-:W-:Y:S06]  /*01f0*/  @!P0 BRA `(.L_x_1) ;  /* 0x0000000000108947 */ /* 0x001fec0003800000 */
[----:B------:R-:W-:Y:S02]  /*0200*/  MOV R22, R9 ;  /* 0x0000000900167202 */ /* 0x000fe40000000f00 */
[----:B------:R-:W-:-:S07]  /*0210*/  MOV R4, 0x230 ;  /* 0x0000023000047802 */ /* 0x000fce0000000f00 */
[----:B------:R-:W-:Y:S05]  /*0220*/  CALL.REL.NOINC `($__internal_1_$__cuda_sm3x_div_rn_noftz_f32_slowpath) ;  /* 0x0000001000d47944 */ /* 0x000fea0003c00000 */
[----:B------:R-:W-:-:S07]  /*0230*/  IMAD.MOV.U32 R6, RZ, RZ, R0 ;  /* 0x000000ffff067224 */ /* 0x000fce00078e0000 */
.L_x_1:
[----:B------:R-:W-:Y:S05]  /*0240*/  BSYNC.RECONVERGENT B2 ;  /* 0x0000000000027941 */ /* 0x000fea0003800200 */
.L_x_0:
[----:B------:R-:W0:Y:S01]  /*0250*/  MUFU.RCP R0, R9 ;  /* 0x0000000900007308 */ /* 0x000e220000001000 */
[----:B------:R-:W-:Y:S01]  /*0260*/  BSSY.RECONVERGENT B2, `(.L_x_2) ;  /* 0x000000e000027945 */ /* 0x000fe20003800200 */
[----:B------:R-:W-:-:S06]  /*0270*/  FADD R7, R6, 0.5 ;  /* 0x3f00000006077421 */ /* 0x000fcc0000000000 */
[----:B------:R-:W1:Y:S01]  /*0280*/  FCHK P0, R2, R9 ;  /* 0x0000000902007302 */ /* 0x000e620000000000 */
[----:B0-----:R-:W-:-:S04]  /*0290*/  FFMA R3, -R9, R0, 1 ;  /* 0x3f80000009037423 */ /* 0x001fc80000000100 */
[----:B------:R-:W-:-:S04]  /*02a0*/  FFMA R5, R0, R3, R0 ;  /* 0x0000000300057223 */ /* 0x000fc80000000000 */
[----:B------:R-:W-:-:S04]  /*02b0*/  FFMA R0, R2, R5, RZ ;  /* 0x0000000502007223 */ /* 0x000fc800000000ff */
[----:B------:R-:W-:-:S04]  /*02c0*/  FFMA R3, -R9, R0, R2 ;  /* 0x0000000009037223 */ /* 0x000fc80000000102 */
[----:B------:R-:W-:Y:S01]  /*02d0*/  FFMA R3, R5, R3, R0 ;  /* 0x0000000305037223 */ /* 0x000fe20000000000 */
[----:B-1----:R-:W-:Y:S06]  /*02e0*/  @!P0 BRA `(.L_x_3) ;  /* 0x0000000000148947 */ /* 0x002fec0003800000 */
[----:B------:R-:W-:Y:S01]  /*02f0*/  MOV R0, R2 ;  /* 0x0000000200007202 */ /* 0x000fe20000000f00 */
[----:B------:R-:W-:Y:S01]  /*0300*/  IMAD.MOV.U32 R22, RZ, RZ, R9 ;  /* 0x000000ffff167224 */ /* 0x000fe200078e0009 */
[----:B------:R-:W-:-:S07]  /*0310*/  MOV R4, 0x330 ;  /* 0x0000033000047802 */ /* 0x000fce0000000f00 */
[----:B------:R-:W-:Y:S05]  /*0320*/  CALL.REL.NOINC `($__internal_1_$__cuda_sm3x_div_rn_noftz_f32_slowpath) ;  /* 0x0000001000947944 */ /* 0x000fea0003c00000 */
[----:B------:R-:W-:-:S07]  /*0330*/  MOV R3, R0 ;  /* 0x0000000000037202 */ /* 0x000fce0000000f00 */
.L_x_3:
[----:B------:R-:W-:Y:S05]  /*0340*/  BSYNC.RECONVERGENT B2 ;  /* 0x0000000000027941 */ /* 0x000fea0003800200 */
.L_x_2:
[----:B------:R-:W2:Y:S01]  /*0350*/  LDG.E R2, desc[UR4][R14.64+0x10] ;  /* 0x000010040e027981 */ /* 0x000ea2000c1e1900 */
[----:B------:R-:W0:Y:S03]  /*0360*/  LDCU.64 UR6, c[0x0][0x398] ;  /* 0x00007300ff0677ac */ /* 0x000e260008000a00 */
[----:B------:R-:W3:Y:S01]  /*0370*/  LDG.E R0, desc[UR4][R14.64+0xc] ;  /* 0x00000c040e007981 */ /* 0x000ee2000c1e1900 */
[C---:B------:R-:W-:Y:S01]  /*0380*/  FADD R4, -R3.reuse, 0.5 ;  /* 0x3f00000003047421 */ /* 0x040fe20000000100 */
[----:B------:R-:W-:Y:S01]  /*0390*/  FSETP.GEU.AND P0, PT, R6, -0.5, PT ;  /* 0xbf0000000600780b */ /* 0x000fe20003f0e000 */
[----:B------:R-:W-:Y:S01]  /*03a0*/  BSSY.RECONVERGENT B0, `(.L_x_4) ;  /* 0x0000018000007945 */ /* 0x000fe20003800200 */
[----:B------:R-:W-:Y:S02]  /*03b0*/  FSETP.GEU.AND P1, PT, -R3, -0.5, PT ;  /* 0xbf0000000300780b */ /* 0x000fe40003f2e100 */
[----:B------:R-:W-:-:S02]  /*03c0*/  FSEL R7, R7, RZ, P0 ;  /* 0x000000ff07077208 */ /* 0x000fc40000000000 */
[----:B------:R-:W-:Y:S02]  /*03d0*/  FSEL R4, R4, RZ, P1 ;  /* 0x000000ff04047208 */ /* 0x000fe40000800000 */
[----:B------:R-:W-:Y:S02]  /*03e0*/  FMNMX.NAN R6, R7, 1, PT ;  /* 0x3f80000007067809 */ /* 0x000fe40003820000 */
[----:B------:R-:W-:Y:S02]  /*03f0*/  FMNMX.NAN R4, R4, 1, PT ;  /* 0x3f80000004047809 */ /* 0x000fe40003820000 */
[----:B0-----:R-:W-:-:S05]  /*0400*/  I2FP.F32.S32 R3, UR6 ;  /* 0x0000000600037c45 */ /* 0x001fca0008201400 */
[----:B------:R-:W-:Y:S01]  /*0410*/  FMUL R6, R6, R3 ;  /* 0x0000000306067220 */ /* 0x000fe20000400000 */
[----:B--2---:R-:W-:-:S04]  /*0420*/  FMUL R5, R2, R2 ;  /* 0x0000000202057220 */ /* 0x004fc80000400000 */
[----:B---3--:R-:W-:-:S04]  /*0430*/  FFMA R8, R0, R0, R5 ;  /* 0x0000000000087223 */ /* 0x008fc80000000005 */
[----:B------:R-:W-:Y:S01]  /*0440*/  VIADD R5, R8, 0xf3000000 ;  /* 0xf300000008057836 */ /* 0x000fe20000000000 */
[----:B------:R0:W1:Y:S04]  /*0450*/  MUFU.RSQ R9, R8 ;  /* 0x0000000800097308 */ /* 0x0000680000001400 */
[----:B------:R-:W-:Y:S02]  /*0460*/  ISETP.GT.U32.AND P2, PT, R5, 0x727fffff, PT ;  /* 0x727fffff0500780c */ /* 0x000fe40003f44070 */
[----:B------:R-:W-:-:S05]  /*0470*/  I2FP.F32.S32 R5, UR7 ;  /* 0x0000000700057c45 */ /* 0x000fca0008201400 */
[----:B------:R-:W-:-:S06]  /*0480*/  FMUL R7, R4, R5 ;  /* 0x0000000504077220 */ /* 0x000fcc0000400000 */
[----:B01----:R-:W-:Y:S05]  /*0490*/  @!P2 BRA `(.L_x_5) ;  /* 0x000000000010a947 */ /* 0x003fea0003800000 */
[----:B------:R-:W-:-:S07]  /*04a0*/  MOV R11, 0x4c0 ;  /* 0x000004c0000b7802 */ /* 0x000fce0000000f00 */
[----:B------:R-:W-:Y:S05]  /*04b0*/  CALL.REL.NOINC `($__internal_0_$__cuda_sm20_sqrt_rn_f32_slowpath) ;  /* 0x0000000c00d87944 */ /* 0x000fea0003c00000 */
[----:B------:R-:W-:Y:S01]  /*04c0*/  MOV R15, R8 ;  /* 0x00000008000f7202 */ /* 0x000fe20000000f00 */
[----:B------:R-:W-:Y:S06]  /*04d0*/  BRA `(.L_x_6) ;  /* 0x0000000000107947 */ /* 0x000fec0003800000 */
.L_x_5:
[----:B------:R-:W-:Y:S01]  /*04e0*/  FMUL.FTZ R15, R8, R9 ;  /* 0x00000009080f7220 */ /* 0x000fe20000410000 */
[----:B------:R-:W-:-:S03]  /*04f0*/  FMUL.FTZ R9, R9, 0.5 ;  /* 0x3f00000009097820 */ /* 0x000fc60000410000 */
[----:B------:R-:W-:-:S04]  /*0500*/  FFMA R8, -R15, R15, R8 ;  /* 0x0000000f0f087223 */ /* 0x000fc80000000108 */
[----:B------:R-:W-:-:S07]  /*0510*/  FFMA R15, R8, R9, R15 ;  /* 0x00000009080f7223 */ /* 0x000fce000000000f */
.L_x_6:
[----:B------:R-:W-:Y:S05]  /*0520*/  BSYNC.RECONVERGENT B0 ;  /* 0x0000000000007941 */ /* 0x000fea0003800200 */
.L_x_4:
[----:B------:R-:W-:Y:S01]  /*0530*/  FADD R15, R15, 9.9999997171806853657e-10 ;  /* 0x3089705f0f0f7421 */ /* 0x000fe20000000000 */
[----:B------:R-:W-:Y:S03]  /*0540*/  BSSY.RECONVERGENT B2, `(.L_x_7) ;  /* 0x000000d000027945 */ /* 0x000fe60003800200 */
[----:B------:R-:W0:Y:S08]  /*0550*/  MUFU.RCP R4, R15 ;  /* 0x0000000f00047308 */ /* 0x000e300000001000 */
[----:B------:R-:W1:Y:S01]  /*0560*/  FCHK P0, R0, R15 ;  /* 0x0000000f00007302 */ /* 0x000e620000000000 */
[----:B0-----:R-:W-:-:S04]  /*0570*/  FFMA R3, -R15, R4, 1 ;  /* 0x3f8000000f037423 */ /* 0x001fc80000000104 */
[----:B------:R-:W-:-:S04]  /*0580*/  FFMA R3, R4, R3, R4 ;  /* 0x0000000304037223 */ /* 0x000fc80000000004 */
[----:B------:R-:W-:-:S04]  /*0590*/  FFMA R8, R0, R3, RZ ;  /* 0x0000000300087223 */ /* 0x000fc800000000ff */
[----:B------:R-:W-:-:S04]  /*05a0*/  FFMA R4, -R15, R8, R0 ;  /* 0x000000080f047223 */ /* 0x000fc80000000100 */
[----:B------:R-:W-:Y:S01]  /*05b0*/  FFMA R8, R3, R4, R8 ;  /* 0x0000000403087223 */ /* 0x000fe20000000008 */
[----:B-1----:R-:W-:Y:S06]  /*05c0*/  @!P0 BRA `(.L_x_8) ;  /* 0x0000000000108947 */ /* 0x002fec0003800000 */
[----:B------:R-:W-:Y:S01]  /*05d0*/  IMAD.MOV.U32 R22, RZ, RZ, R15 ;  /* 0x000000ffff167224 */ /* 0x000fe200078e000f */
[----:B------:R-:W-:-:S07]  /*05e0*/  MOV R4, 0x600 ;  /* 0x0000060000047802 */ /* 0x000fce0000000f00 */
[----:B------:R-:W-:Y:S05]  /*05f0*/  CALL.REL.NOINC `($__internal_1_$__cuda_sm3x_div_rn_noftz_f32_slowpath) ;  /* 0x0000000c00e07944 */ /* 0x000fea0003c00000 */
[----:B------:R-:W-:-:S07]  /*0600*/  MOV R8, R0 ;  /* 0x0000000000087202 */ /* 0x000fce0000000f00 */
.L_x_8:
[----:B------:R-:W-:Y:S05]  /*0610*/  BSYNC.RECONVERGENT B2 ;  /* 0x0000000000027941 */ /* 0x000fea0003800200 */
.L_x_7:
[----:B------:R-:W0:Y:S01]  /*0620*/  MUFU.RCP R0, R15 ;  /* 0x0000000f00007308 */ /* 0x000e220000001000 */
[----:B------:R-:W-:Y:S07]  /*0630*/  BSSY.RECONVERGENT B2, `(.L_x_9) ;  /* 0x000000d000027945 */ /* 0x000fee0003800200 */
        /* <DEDUP_REMOVED lines=8> */
[----:B------:R-:W-:Y:S02]  /*06c0*/  MOV R22, R15 ;  /* 0x0000000f00167202 */ /* 0x000fe40000000f00 */
[----:B------:R-:W-:-:S07]  /*06d0*/  MOV R4, 0x6f0 ;  /* 0x000006f000047802 */ /* 0x000fce0000000f00 */
[----:B------:R-:W-:Y:S05]  /*06e0*/  CALL.REL.NOINC `($__internal_1_$__cuda_sm3x_div_rn_noftz_f32_slowpath) ;  /* 0x0000000c00a47944 */ /* 0x000fea0003c00000 */
[----:B------:R-:W-:-:S07]  /*06f0*/  IMAD.MOV.U32 R9, RZ, RZ, R0 ;  /* 0x000000ffff097224 */ /* 0x000fce00078e0000 */
.L_x_10:
[----:B------:R-:W-:Y:S05]  /*0700*/  BSYNC.RECONVERGENT B2 ;  /* 0x0000000000027941 */ /* 0x000fea0003800200 */
.L_x_9:
[----:B------:R-:W0:Y:S08]  /*0710*/  LDC R22, c[0x0][0x3a0] ;  /* 0x0000e800ff167b82 */ /* 0x000e300000000800 */
[----:B------:R-:W1:Y:S01]  /*0720*/  LDC.64 R2, c[0x0][0x398] ;  /* 0x0000e600ff027b82 */ /* 0x000e620000000a00 */
[C---:B0-----:R-:W-:Y:S01]  /*0730*/  FMUL R29, R22.reuse, 4 ;  /* 0x40800000161d7820 */ /* 0x041fe20000400000 */
[----:B------:R-:W-:-:S03]  /*0740*/  FMUL R27, R22, 1.6000000238418579102 ;  /* 0x3fcccccd161b7820 */ /* 0x000fc60000400000 */
[--C-:B------:R-:W-:Y:S01]  /*0750*/  FADD R0, R7, R29.reuse ;  /* 0x0000001d07007221 */ /* 0x100fe20000000000 */
[----:B------:R-:W-:-:S03]  /*0760*/  FADD R4, R6, R29 ;  /* 0x0000001d06047221 */ /* 0x000fc60000000000 */
[----:B------:R-:W-:Y:S01]  /*0770*/  FADD R28, R27, R0 ;  /* 0x000000001b1c7221 */ /* 0x000fe20000000000 */
[----:B------:R-:W-:Y:S01]  /*0780*/  FADD R0, R7, -R29 ;  /* 0x8000001d07007221 */ /* 0x000fe20000000000 */
[----:B------:R-:W-:-:S03]  /*0790*/  FADD R4, R27, R4 ;  /* 0x000000041b047221 */ /* 0x000fc60000000000 */
[----:B------:R-:W-:Y:S01]  /*07a0*/  FADD R5, -R27, R0 ;  /* 0x000000001b057221 */ /* 0x000fe20000000100 */
[----:B------:R-:W1:Y:S01]  /*07b0*/  F2I.CEIL.NTZ R28, R28 ;  /* 0x0000001c001c7305 */ /* 0x000e62000020b100 */
[----:B------:R-:W-:-:S04]  /*07c0*/  FADD R0, R6, -R29 ;  /* 0x8000001d06007221 */ /* 0x000fc80000000000 */
[----:B------:R-:W-:-:S03]  /*07d0*/  FADD R0, -R27, R0 ;  /* 0x000000001b007221 */ /* 0x000fc60000000100 */
[----:B------:R-:W0:Y:S01]  /*07e0*/  F2I.FLOOR.NTZ R5, R5 ;  /* 0x0000000500057305 */ /* 0x000e220000207100 */
[----:B-1----:R-:W-:-:S07]  /*07f0*/  ISETP.GE.AND P0, PT, R28, R3, PT ;  /* 0x000000031c00720c */ /* 0x002fce0003f06270 */
[----:B------:R-:W1:Y:S01]  /*0800*/  F2I.FLOOR.NTZ R0, R0 ;  /* 0x0000000000007305 */ /* 0x000e620000207100 */
[----:B0-----:R-:W-:-:S07]  /*0810*/  VIMNMX R23, PT, PT, RZ, R5, !PT ;  /* 0x00000005ff177248 */ /* 0x001fce0007fe0100 */
[----:B------:R-:W0:Y:S01]  /*0820*/  F2I.CEIL.NTZ R25, R4 ;  /* 0x0000000400197305 */ /* 0x000e22000020b100 */
[----:B------:R-:W-:Y:S02]  /*0830*/  @P0 IADD3 R28, PT, PT, R3, -0x1, RZ ;  /* 0xffffffff031c0810 */ /* 0x000fe40007ffe0ff */
[----:B-1----:R-:W-:Y:S02]  /*0840*/  VIMNMX R26, PT, PT, RZ, R0, !PT ;  /* 0x00000000ff1a7248 */ /* 0x002fe40007fe0100 */
[----:B------:R-:W-:Y:S02]  /*0850*/  ISETP.GT.AND P1, PT, R23, R28, PT ;  /* 0x0000001c1700720c */ /* 0x000fe40003f24270 */
[----:B0-----:R-:W-:-:S11]  /*0860*/  ISETP.GE.AND P0, PT, R25, R2, PT ;  /* 0x000000021900720c */ /* 0x001fd60003f06270 */
[----:B------:R-:W-:Y:S05]  /*0870*/  @P1 EXIT ;  /* 0x000000000000194d */ /* 0x000fea0003800000 */
[----:B------:R-:W-:Y:S01]  /*0880*/  I2FP.F32.U32 R0, R26 ;  /* 0x0000001a00007245 */ /* 0x000fe20000201000 */
[C---:B------:R-:W-:Y:S01]  /*0890*/  @P0 VIADD R25, R2.reuse, 0xffffffff ;  /* 0xffffffff02190836 */ /* 0x040fe20000000000 */
[----:B------:R-:W-:Y:S01]  /*08a0*/  SHF.L.U32 R24, R2, 0x2, RZ ;  /* 0x0000000202187819 */ /* 0x000fe200000006ff */
[----:B------:R-:W-:Y:S01]  /*08b0*/  FADD R22, R29, R22 ;  /* 0x000000161d167221 */ /* 0x000fe20000000000 */
[----:B------:R-:W-:Y:S01]  /*08c0*/  IADD3 R19, PT, PT, R26, 0x1, RZ ;  /* 0x000000011a137810 */ /* 0x000fe20007ffe0ff */
[----:B------:R-:W-:Y:S01]  /*08d0*/  FADD R3, R0, 0.5 ;  /* 0x3f00000000037421 */ /* 0x000fe20000000000 */
[----:B------:R-:W-:Y:S01]  /*08e0*/  VIADD R21, R25, 0x1 ;  /* 0x0000000119157836 */ /* 0x000fe20000000000 */
[----:B------:R-:W0:Y:S02]  /*08f0*/  LDCU.64 UR10, c[0x0][0x390] ;  /* 0x00007200ff0a77ac */ /* 0x000e240008000a00 */
[----:B------:R-:W-:-:S04]  /*0900*/  FADD R3, -R6, R3 ;  /* 0x0000000306037221 */ /* 0x000fc80000000100 */
[C---:B------:R-:W-:Y:S01]  /*0910*/  FMUL R20, R3.reuse, R8 ;  /* 0x0000000803147220 */ /* 0x040fe20000400000 */
[----:B------:R-:W-:-:S07]  /*0920*/  FMUL R18, R3, R9 ;  /* 0x0000000903127220 */ /* 0x000fce0000400000 */
.L_x_26:
[----:B------:R-:W-:Y:S01]  /*0930*/  ISETP.GT.AND P0, PT, R26, R25, PT ;  /* 0x000000191a00720c */ /* 0x000fe20003f04270 */
[----:B------:R-:W-:-:S12]  /*0940*/  BSSY.RECONVERGENT B2, `(.L_x_11) ;  /* 0x00000a9000027945 */ /* 0x000fd80003800200 */
[----:B-12---:R-:W-:Y:S05]  /*0950*/  @P0 BRA `(.L_x_12) ;  /* 0x00000008009c0947 */ /* 0x006fea0003800000 */
[----:B------:R-:W-:Y:S01]  /*0960*/  IMAD.IADD R0, R21, 0x1, -R26 ;  /* 0x0000000115007824 */ /* 0x000fe200078e0a1a */
[----:B------:R-:W-:Y:S01]  /*0970*/  I2FP.F32.U32 R2, R23 ;  /* 0x0000001700027245 */ /* 0x000fe20000201000 */
[----:B------:R-:W-:Y:S01]  /*0980*/  BSSY.RECONVERGENT B3, `(.L_x_13) ;  /* 0x0000039000037945 */ /* 0x000fe20003800200 */
[----:B------:R-:W-:Y:S02]  /*0990*/  MOV R16, R26 ;  /* 0x0000001a00107202 */ /* 0x000fe40000000f00 */
[----:B------:R-:W-:Y:S01]  /*09a0*/  LOP3.LUT R0, R0, 0x1, RZ, 0xc0, !PT ;  /* 0x0000000100007812 */ /* 0x000fe200078ec0ff */
[----:B------:R-:W-:-:S03]  /*09b0*/  FADD R2, R2, 0.5 ;  /* 0x3f00000002027421 */ /* 0x000fc60000000000 */
[----:B------:R-:W-:Y:S01]  /*09c0*/  ISETP.NE.U32.AND P0, PT, R0, 0x1, PT ;  /* 0x000000010000780c */ /* 0x000fe20003f05070 */
[----:B------:R-:W-:-:S04]  /*09d0*/  FADD R2, -R7, R2 ;  /* 0x0000000207027221 */ /* 0x000fc80000000100 */
[C---:B------:R-:W-:Y:S01]  /*09e0*/  FMUL R17, R2.reuse, R9 ;  /* 0x0000000902117220 */ /* 0x040fe20000400000 */
[----:B------:R-:W-:-:S07]  /*09f0*/  FMUL R15, R2, R8 ;  /* 0x00000008020f7220 */ /* 0x000fce0000400000 */
[----:B------:R-:W-:Y:S05]  /*0a00*/  @P0 BRA `(.L_x_14) ;  /* 0x0000000000c00947 */ /* 0x000fea0003800000 */
[----:B------:R-:W1:Y:S01]  /*0a10*/  LDC R5, c[0x0][0x3a0] ;  /* 0x0000e800ff057b82 */ /* 0x000e620000000800 */
[----:B------:R-:W-:Y:S01]  /*0a20*/  FADD R0, R20, R17 ;  /* 0x0000001114007221 */ /* 0x000fe20000000000 */
[----:B------:R-:W-:-:S04]  /*0a30*/  IMAD.MOV.U32 R16, RZ, RZ, R19 ;  /* 0x000000ffff107224 */ /* 0x000fc800078e0013 */
[----:B------:R-:W-:-:S04]  /*0a40*/  FSETP.GTU.AND P0, PT, R0, R29, PT ;  /* 0x0000001d0000720b */ /* 0x000fc80003f0c000 */
[----:B-1----:R-:W-:-:S13]  /*0a50*/  FSETP.LTU.OR P0, PT, R0, -R5, P0 ;  /* 0x800000050000720b */ /* 0x002fda0000709400 */
[----:B------:R-:W-:Y:S05]  /*0a60*/  @P0 BRA `(.L_x_14) ;  /* 0x0000000000a80947 */ /* 0x000fea0003800000 */
[----:B------:R-:W1:Y:S01]  /*0a70*/  MUFU.RCP R3, R22 ;  /* 0x0000001600037308 */ /* 0x000e620000001000 */
[----:B------:R-:W-:Y:S01]  /*0a80*/  FADD R0, R0, R5 ;  /* 0x0000000500007221 */ /* 0x000fe20000000000 */
[----:B------:R-:W-:Y:S06]  /*0a90*/  BSSY.RECONVERGENT B4, `(.L_x_15) ;  /* 0x000000b000047945 */ /* 0x000fec0003800200 */
[----:B------:R-:W2:Y:S01]  /*0aa0*/  FCHK P0, R0, R22 ;  /* 0x0000001600007302 */ /* 0x000ea20000000000 */
[----:B-1----:R-:W-:-:S04]  /*0ab0*/  FFMA R2, -R22, R3, 1 ;  /* 0x3f80000016027423 */ /* 0x002fc80000000103 */
[----:B------:R-:W-:-:S04]  /*0ac0*/  FFMA R3, R3, R2, R3 ;  /* 0x0000000203037223 */ /* 0x000fc80000000003 */
[----:B------:R-:W-:-:S04]  /*0ad0*/  FFMA R2, R0, R3, RZ ;  /* 0x0000000300027223 */ /* 0x000fc800000000ff */
[----:B------:R-:W-:-:S04]  /*0ae0*/  FFMA R4, -R22, R2, R0 ;  /* 0x0000000216047223 */ /* 0x000fc80000000100 */
[----:B------:R-:W-:Y:S01]  /*0af0*/  FFMA R2, R3, R4, R2 ;  /* 0x0000000403027223 */ /* 0x000fe20000000002 */
[----:B--2---:R-:W-:Y:S06]  /*0b00*/  @!P0 BRA `(.L_x_16) ;  /* 0x00000000000c8947 */ /* 0x004fec0003800000 */
[----:B------:R-:W-:-:S07]  /*0b10*/  MOV R4, 0xb30 ;  /* 0x00000b3000047802 */ /* 0x000fce0000000f00 */
[----:B0-----:R-:W-:Y:S05]  /*0b20*/  CALL.REL.NOINC `($__internal_1_$__cuda_sm3x_div_rn_noftz_f32_slowpath) ;  /* 0x0000000800947944 */ /* 0x001fea0003c00000 */
[----:B------:R-:W-:-:S07]  /*0b30*/  MOV R2, R0 ;  /* 0x0000000000027202 */ /* 0x000fce0000000f00 */
.L_x_16:
[----:B0-----:R-:W-:Y:S05]  /*0b40*/  BSYNC.RECONVERGENT B4 ;  /* 0x0000000000047941 */ /* 0x001fea0003800200 */
.L_x_15:
[----:B------:R-:W-:Y:S01]  /*0b50*/  FSETP.GEU.AND P0, PT, R2, RZ, PT ;  /* 0x000000ff0200720b */ /* 0x000fe20003f0e000 */
[----:B------:R-:W-:Y:S01]  /*0b60*/  FADD R3, -R18, R15 ;  /* 0x0000000f12037221 */ /* 0x000fe20000000100 */
[----:B------:R-:W-:Y:S02]  /*0b70*/  IMAD.MOV.U32 R16, RZ, RZ, R19 ;  /* 0x000000ffff107224 */ /* 0x000fe400078e0013 */
[----:B------:R-:W-:-:S04]  /*0b80*/  FSEL R2, R2, RZ, P0 ;  /* 0x000000ff02027208 */ /* 0x000fc80000000000 */
[----:B------:R-:W-:-:S05]  /*0b90*/  FMNMX.NAN R11, R2, 1, PT ;  /* 0x3f800000020b7809 */ /* 0x000fca0003820000 */
[----:B------:R-:W-:-:S04]  /*0ba0*/  FADD R0, -R11, 1 ;  /* 0x3f8000000b007421 */ /* 0x000fc80000000100 */
[----:B------:R-:W-:-:S05]  /*0bb0*/  FMUL R0, R27, R0 ;  /* 0x000000001b007220 */ /* 0x000fca0000400000 */
[----:B------:R-:W-:-:S13]  /*0bc0*/  FSETP.GTU.AND P0, PT, |R3|, R0, PT ;  /* 0x000000000300720b */ /* 0x000fda0003f0c200 */
[----:B------:R-:W-:Y:S05]  /*0bd0*/  @P0 BRA `(.L_x_14) ;  /* 0x00000000004c0947 */ /* 0x000fea0003800000 */
[----:B------:R-:W0:Y:S01]  /*0be0*/  LDCU UR8, c[0x0][0x398] ;  /* 0x00007300ff0877ac */ /* 0x000e220008000800 */
[----:B------:R-:W-:Y:S02]  /*0bf0*/  HFMA2 R4, -RZ, RZ, 3.29296875, 0 ;  /* 0x42960000ff047431 */ /* 0x000fe400000001ff */
[----:B------:R-:W-:Y:S01]  /*0c00*/  IMAD.MOV.U32 R10, RZ, RZ, 0x425c0000 ;  /* 0x425c0000ff0a7424 */ /* 0x000fe200078e00ff */
[----:B------:R-:W-:Y:S01]  /*0c10*/  MOV R16, R19 ;  /* 0x0000001300107202 */ /* 0x000fe20000000f00 */
[----:B------:R-:W1:Y:S01]  /*0c20*/  LDCU.64 UR6, c[0x0][0x390] ;  /* 0x00007200ff0677ac */ /* 0x000e620008000a00 */
[----:B------:R-:W-:Y:S02]  /*0c30*/  IMAD.MOV.U32 R12, RZ, RZ, 0xff ;  /* 0x000000ffff0c7424 */ /* 0x000fe400078e00ff */
[C---:B------:R-:W-:Y:S01]  /*0c40*/  FFMA R10, R11.reuse, R10, 200 ;  /* 0x434800000b0a7423 */ /* 0x040fe2000000000a */
[----:B------:R-:W-:-:S03]  /*0c50*/  FFMA R4, R11, R4, 180 ;  /* 0x433400000b047423 */ /* 0x000fc60000000004 */
[----:B------:R-:W-:Y:S01]  /*0c60*/  F2I.U32.TRUNC.NTZ R11, R10 ;  /* 0x0000000a000b7305 */ /* 0x000fe2000020f000 */
[----:B0-----:R-:W-:-:S07]  /*0c70*/  IMAD R0, R23, UR8, R26 ;  /* 0x0000000817007c24 */ /* 0x001fce000f8e021a */
[----:B------:R-:W0:Y:S01]  /*0c80*/  F2I.U32.TRUNC.NTZ R5, R4 ;  /* 0x0000000400057305 */ /* 0x000e22000020f000 */
[----:B------:R-:W-:-:S04]  /*0c90*/  SHF.L.U32 R0, R0, 0x2, RZ ;  /* 0x0000000200007819 */ /* 0x000fc800000006ff */
[----:B-1----:R-:W-:-:S04]  /*0ca0*/  IADD3 R2, P0, PT, R0, UR6, RZ ;  /* 0x0000000600027c10 */ /* 0x002fc8000ff1e0ff */
[----:B------:R-:W-:Y:S02]  /*0cb0*/  LEA.HI.X.SX32 R3, R0, UR7, 0x1, P0 ;  /* 0x0000000700037c11 */ /* 0x000fe400080f0eff */
[----:B------:R-:W-:-:S03]  /*0cc0*/  PRMT R0, R12, 0x7610, R0 ;  /* 0x000076100c007816 */ /* 0x000fc60000000000 */
[----:B0-----:R1:W-:Y:S04]  /*0cd0*/  STG.E.U8 desc[UR4][R2.64], R5 ;  /* 0x0000000502007986 */ /* 0x0013e8000c101104 */
[----:B------:R1:W-:Y:S04]  /*0ce0*/  STG.E.U8 desc[UR4][R2.64+0x1], R11 ;  /* 0x0000010b02007986 */ /* 0x0003e8000c101104 */
[----:B------:R1:W-:Y:S04]  /*0cf0*/  STG.E.U8 desc[UR4][R2.64+0x2], R0 ;  /* 0x0000020002007986 */ /* 0x0003e8000c101104 */
[----:B------:R1:W-:Y:S02]  /*0d00*/  STG.E.U8 desc[UR4][R2.64+0x3], R0 ;  /* 0x0000030002007986 */ /* 0x0003e4000c101104 */
.L_x_14:
[----:B0-----:R-:W-:Y:S05]  /*0d10*/  BSYNC.RECONVERGENT B3 ;  /* 0x0000000000037941 */ /* 0x001fea0003800200 */
.L_x_13:
[----:B------:R-:W-:-:S13]  /*0d20*/  ISETP.NE.AND P0, PT, R25, R26, PT ;  /* 0x0000001a1900720c */ /* 0x000fda0003f05270 */
[----:B------:R-:W-:Y:S05]  /*0d30*/  @!P0 BRA `(.L_x_12) ;  /* 0x0000000400a48947 */ /* 0x000fea0003800000 */
[----:B------:R-:W1:Y:S01]  /*0d40*/  LDCU UR6, c[0x0][0x398] ;  /* 0x00007300ff0677ac */ /* 0x000e620008000800 */
[----:B------:R-:W-:-:S04]  /*0d50*/  IMAD.SHL.U32 R14, R16, 0x4, RZ ;  /* 0x00000004100e7824 */ /* 0x000fc800078e00ff */
[----:B------:R-:W-:Y:S02]  /*0d60*/  IMAD R14, R24, R23, R14 ;  /* 0x00000017180e7224 */ /* 0x000fe400078e020e */
[----:B-1----:R-:W-:-:S05]  /*0d70*/  IMAD R2, R23, UR6, R16 ;  /* 0x0000000617027c24 */ /* 0x002fca000f8e0210 */
[----:B------:R-:W-:-:S07]  /*0d80*/  SHF.L.U32 R2, R2, 0x2, RZ ;  /* 0x0000000202027819 */ /* 0x000fce00000006ff */
.L_x_25:
[----:B--2---:R-:W0:Y:S01]  /*0d90*/  LDC R5, c[0x0][0x3a0] ;  /* 0x0000e800ff057b82 */ /* 0x004e220000000800 */
[----:B------:R-:W-:Y:S01]  /*0da0*/  I2FP.F32.U32 R0, R16 ;  /* 0x0000001000007245 */ /* 0x000fe20000201000 */
[----:B------:R-:W-:Y:S04]  /*0db0*/  BSSY.RECONVERGENT B3, `(.L_x_17) ;  /* 0x000002b000037945 */ /* 0x000fe80003800200 */
[----:B------:R-:W-:-:S04]  /*0dc0*/  FADD R3, R0, 0.5 ;  /* 0x3f00000000037421 */ /* 0x000fc80000000000 */
[----:B------:R-:W-:-:S04]  /*0dd0*/  FADD R30, -R6, R3 ;  /* 0x00000003061e7221 */ /* 0x000fc80000000100 */
[----:B------:R-:W-:-:S05]  /*0de0*/  FFMA R0, R30, R8, R17 ;  /* 0x000000081e007223 */ /* 0x000fca0000000011 */
[----:B------:R-:W-:-:S04]  /*0df0*/  FSETP.GTU.AND P0, PT, R0, R29, PT ;  /* 0x0000001d0000720b */ /* 0x000fc80003f0c000 */
[----:B0-----:R-:W-:-:S13]  /*0e00*/  FSETP.LTU.OR P0, PT, R0, -R5, P0 ;  /* 0x800000050000720b */ /* 0x001fda0000709400 */
[----:B------:R-:W-:Y:S05]  /*0e10*/  @P0 BRA `(.L_x_18) ;  /* 0x0000000000900947 */ /* 0x000fea0003800000 */
[----:B------:R-:W0:Y:S01]  /*0e20*/  MUFU.RCP R3, R22 ;  /* 0x0000001600037308 */ /* 0x000e220000001000 */
[----:B------:R-:W-:Y:S01]  /*0e30*/  FADD R5, R0, R5 ;  /* 0x0000000500057221 */ /* 0x000fe20000000000 */
[----:B------:R-:W-:Y:S01]  /*0e40*/  BSSY.RECONVERGENT B4, `(.L_x_19) ;  /* 0x000000c000047945 */ /* 0x000fe20003800200 */
[----:B------:R-:W-:-:S05]  /*0e50*/  FMUL R30, R30, R9 ;  /* 0x000000091e1e7220 */ /* 0x000fca0000400000 */
        /* <DEDUP_REMOVED lines=10> */
.L_x_20:
[----:B------:R-:W-:Y:S05]  /*0f00*/  BSYNC.RECONVERGENT B4 ;  /* 0x0000000000047941 */ /* 0x000fea0003800200 */
.L_x_19:
[----:B------:R-:W-:Y:S01]  /*0f10*/  FSETP.GEU.AND P0, PT, R0, RZ, PT ;  /* 0x000000ff0000720b */ /* 0x000fe20003f0e000 */
[----:B------:R-:W-:-:S03]  /*0f20*/  FADD R3, R15, -R30 ;  /* 0x8000001e0f037221 */ /* 0x000fc60000000000 */
[----:B------:R-:W-:-:S04]  /*0f30*/  FSEL R0, R0, RZ, P0 ;  /* 0x000000ff00007208 */ /* 0x000fc80000000000 */
[----:B------:R-:W-:-:S05]  /*0f40*/  FMNMX.NAN R10, R0, 1, PT ;  /* 0x3f800000000a7809 */ /* 0x000fca0003820000 */
[----:B------:R-:W-:-:S04]  /*0f50*/  FADD R0, -R10, 1 ;  /* 0x3f8000000a007421 */ /* 0x000fc80000000100 */
[----:B------:R-:W-:-:S05]  /*0f60*/  FMUL R0, R27, R0 ;  /* 0x000000001b007220 */ /* 0x000fca0000400000 */
[----:B------:R-:W-:-:S13]  /*0f70*/  FSETP.GTU.AND P0, PT, |R3|, R0, PT ;  /* 0x000000000300720b */ /* 0x000fda0003f0c200 */
[----:B------:R-:W-:Y:S05]  /*0f80*/  @P0 BRA `(.L_x_18) ;  /* 0x0000000000340947 */ /* 0x000fea0003800000 */
[----:B------:R-:W-:Y:S02]  /*0f90*/  HFMA2 R3, -RZ, RZ, 3.29296875, 0 ;  /* 0x42960000ff037431 */ /* 0x000fe400000001ff */
[----:B------:R-:W-:Y:S01]  /*0fa0*/  IMAD.MOV.U32 R5, RZ, RZ, 0x425c0000 ;  /* 0x425c0000ff057424 */ /* 0x000fe200078e00ff */
[----:B------:R-:W-:Y:S02]  /*0fb0*/  IADD3 R4, P0, PT, R2, UR10, RZ ;  /* 0x0000000a02047c10 */ /* 0x000fe4000ff1e0ff */
[----:B------:R-:W-:Y:S01]  /*0fc0*/  MOV R12, 0xff ;  /* 0x000000ff000c7802 */ /* 0x000fe20000000f00 */
[C---:B------:R-:W-:Y:S01]  /*0fd0*/  FFMA R0, R10.reuse, R3, 180 ;  /* 0x433400000a007423 */ /* 0x040fe20000000003 */
[----:B------:R-:W-:Y:S01]  /*0fe0*/  FFMA R10, R10, R5, 200 ;  /* 0x434800000a0a7423 */ /* 0x000fe20000000005 */
[----:B------:R-:W-:Y:S02]  /*0ff0*/  LEA.HI.X.SX32 R5, R2, UR11, 0x1, P0 ;  /* 0x0000000b02057c11 */ /* 0x000fe400080f0eff */
[----:B------:R-:W0:Y:S03]  /*1000*/  F2I.U32.TRUNC.NTZ R3, R0 ;  /* 0x0000000000037305 */ /* 0x000e26000020f000 */
[----:B------:R1:W-:Y:S04]  /*1010*/  STG.E.U8 desc[UR4][R4.64+0x2], R12 ;  /* 0x0000020c04007986 */ /* 0x0003e8000c101104 */
[----:B------:R1:W-:Y:S01]  /*1020*/  STG.E.U8 desc[UR4][R4.64+0x3], R12 ;  /* 0x0000030c04007986 */ /* 0x0003e2000c101104 */
[----:B------:R-:W2:Y:S03]  /*1030*/  F2I.U32.TRUNC.NTZ R11, R10 ;  /* 0x0000000a000b7305 */ /* 0x000ea6000020f000 */
[----:B0-----:R1:W-:Y:S04]  /*1040*/  STG.E.U8 desc[UR4][R4.64], R3 ;  /* 0x0000000304007986 */ /* 0x0013e8000c101104 */
[----:B--2---:R1:W-:Y:S02]  /*1050*/  STG.E.U8 desc[UR4][R4.64+0x1], R11 ;  /* 0x0000010b04007986 */ /* 0x0043e4000c101104 */
.L_x_18:
[----:B------:R-:W-:Y:S05]  /*1060*/  BSYNC.RECONVERGENT B3 ;  /* 0x0000000000037941 */ /* 0x000fea0003800200 */
.L_x_17:
[----:B------:R-:W-:Y:S01]  /*1070*/  VIADD R0, R16, 0x1 ;  /* 0x0000000110007836 */ /* 0x000fe20000000000 */
[----:B-1----:R-:W0:Y:S01]  /*1080*/  LDC R5, c[0x0][0x3a0] ;  /* 0x0000e800ff057b82 */ /* 0x002e220000000800 */
[----:B------:R-:W-:Y:S03]  /*1090*/  BSSY.RECONVERGENT B3, `(.L_x_21) ;  /* 0x000002e000037945 */ /* 0x000fe60003800200 */
[----:B------:R-:W-:-:S05]  /*10a0*/  I2FP.F32.U32 R0, R0 ;  /* 0x0000000000007245 */ /* 0x000fca0000201000 */
        /* <DEDUP_REMOVED lines=17> */
[----:B------:R-:W-:Y:S02]  /*11c0*/  MOV R0, R5 ;  /* 0x0000000500007202 */ /* 0x000fe40000000f00 */
[----:B------:R-:W-:-:S07]  /*11d0*/  MOV R4, 0x11f0 ;  /* 0x000011f000047802 */ /* 0x000fce0000000f00 */
[----:B------:R-:W-:Y:S05]  /*11e0*/  CALL.REL.NOINC `($__internal_1_$__cuda_sm3x_div_rn_noftz_f32_slowpath) ;  /* 0x0000000000e47944 */ /* 0x000fea0003c00000 */
.L_x_24:
[----:B------:R-:W-:Y:S05]  /*11f0*/  BSYNC.RECONVERGENT B4 ;  /* 0x0000000000047941 */ /* 0x000fea0003800200 */
.L_x_23:
        /* <DEDUP_REMOVED lines=8> */
[----:B------:R-:W-:Y:S02]  /*1280*/  HFMA2 R5, -RZ, RZ, 3.1796875, 0 ;  /* 0x425c0000ff057431 */ /* 0x000fe400000001ff */
[----:B------:R-:W-:Y:S01]  /*1290*/  IMAD.MOV.U32 R3, RZ, RZ, 0x42960000 ;  /* 0x42960000ff037424 */ /* 0x000fe200078e00ff */
[----:B------:R-:W-:Y:S01]  /*12a0*/  MOV R12, 0xff ;  /* 0x000000ff000c7802 */ /* 0x000fe20000000f00 */
[----:B------:R-:W-:Y:S02]  /*12b0*/  VIADD R0, R14, 0x4 ;  /* 0x000000040e007836 */ /* 0x000fe40000000000 */
[----:B------:R-:W-:-:S03]  /*12c0*/  FFMA R3, R10, R3, 180 ;  /* 0x433400000a037423 */ /* 0x000fc60000000003 */
[----:B------:R-:W-:Y:S01]  /*12d0*/  IADD3 R4, P0, PT, R0, UR10, RZ ;  /* 0x0000000a00047c10 */ /* 0x000fe2000ff1e0ff */
[----:B------:R-:W-:Y:S02]  /*12e0*/  FFMA R10, R10, R5, 200 ;  /* 0x434800000a0a7423 */ /* 0x000fe40000000005 */
[----:B------:R-:W0:Y:S01]  /*12f0*/  F2I.U32.TRUNC.NTZ R3, R3 ;  /* 0x0000000300037305 */ /* 0x000e22000020f000 */
[----:B------:R-:W-:Y:S02]  /*1300*/  LEA.HI.X.SX32 R5, R0, UR11, 0x1, P0 ;  /* 0x0000000b00057c11 */ /* 0x000fe400080f0eff */
[----:B------:R-:W-:-:S05]  /*1310*/  PRMT R0, R12, 0x7610, R0 ;  /* 0x000076100c007816 */ /* 0x000fca0000000000 */
[----:B------:R-:W1:Y:S01]  /*1320*/  F2I.U32.TRUNC.NTZ R11, R10 ;  /* 0x0000000a000b7305 */ /* 0x000e62000020f000 */
[----:B------:R2:W-:Y:S04]  /*1330*/  STG.E.U8 desc[UR4][R4.64+0x2], R0 ;  /* 0x0000020004007986 */ /* 0x0005e8000c101104 */
[----:B------:R2:W-:Y:S04]  /*1340*/  STG.E.U8 desc[UR4][R4.64+0x3], R0 ;  /* 0x0000030004007986 */ /* 0x0005e8000c101104 */
[----:B0-----:R2:W-:Y:S04]  /*1350*/  STG.E.U8 desc[UR4][R4.64], R3 ;  /* 0x0000000304007986 */ /* 0x0015e8000c101104 */
[----:B-1----:R2:W-:Y:S02]  /*1360*/  STG.E.U8 desc[UR4][R4.64+0x1], R11 ;  /* 0x0000010b04007986 */ /* 0x0025e4000c101104 */
.L_x_22:
[----:B------:R-:W-:Y:S05]  /*1370*/  BSYNC.RECONVERGENT B3 ;  /* 0x0000000000037941 */ /* 0x000fea0003800200 */
.L_x_21:
[----:B------:R-:W-:Y:S01]  /*1380*/  VIADD R16, R16, 0x2 ;  /* 0x0000000210107836 */ /* 0x000fe20000000000 */
[----:B------:R-:W-:Y:S01]  /*1390*/  IADD3 R14, PT, PT, R14, 0x8, RZ ;  /* 0x000000080e0e7810 */ /* 0x000fe20007ffe0ff */
[----:B------:R-:W-:-:S03]  /*13a0*/  VIADD R2, R2, 0x8 ;  /* 0x0000000802027836 */ /* 0x000fc60000000000 */
[----:B------:R-:W-:-:S13]  /*13b0*/  ISETP.NE.AND P0, PT, R16, R21, PT ;  /* 0x000000151000720c */ /* 0x000fda0003f05270 */
[----:B------:R-:W-:Y:S05]  /*13c0*/  @P0 BRA `(.L_x_25) ;  /* 0xfffffff800700947 */ /* 0x000fea000383ffff */
.L_x_12:
[----:B0-----:R-:W-:Y:S05]  /*13d0*/  BSYNC.RECONVERGENT B2 ;  /* 0x0000000000027941 */ /* 0x001fea0003800200 */
.L_x_11:
[C---:B------:R-:W-:Y:S02]  /*13e0*/  ISETP.NE.AND P0, PT, R23.reuse, R28, PT ;  /* 0x0000001c1700720c */ /* 0x040fe40003f05270 */
[----:B------:R-:W-:-:S11]  /*13f0*/  IADD3 R23, PT, PT, R23, 0x1, RZ ;  /* 0x0000000117177810 */ /* 0x000fd60007ffe0ff */
[----:B------:R-:W-:Y:S05]  /*1400*/  @P0 BRA `(.L_x_26) ;  /* 0xfffffff400480947 */ /* 0x000fea000383ffff */
[----:B------:R-:W-:Y:S05]  /*1410*/  EXIT ;  /* 0x000000000000794d */ /* 0x000fea0003800000 */
        .weak           $__internal_0_$__cuda_sm20_sqrt_rn_f32_slowpath
        .type           $__internal_0_$__cuda_sm20_sqrt_rn_f32_slowpath,@function
        .size           $__internal_0_$__cuda_sm20_sqrt_rn_f32_slowpath,($__internal_1_$__cuda_sm3x_div_rn_noftz_f32_slowpath - $__internal_0_$__cuda_sm20_sqrt_rn_f32_slowpath)
$__internal_0_$__cuda_sm20_sqrt_rn_f32_slowpath:
[----:B------:R-:W-:-:S13]  /*1420*/  LOP3.LUT P0, RZ, R8, 0x7fffffff, RZ, 0xc0, !PT ;  /* 0x7fffffff08ff7812 */ /* 0x000fda000780c0ff */
[----:B------:R-:W-:Y:S05]  /*1430*/  @!P0 BRA `(.L_x_27) ;  /* 0x0000000000448947 */ /* 0x000fea0003800000 */
[----:B------:R-:W-:Y:S01]  /*1440*/  FSETP.GEU.FTZ.AND P0, PT, R8, RZ, PT ;  /* 0x000000ff0800720b */ /* 0x000fe20003f1e000 */
[----:B------:R-:W-:-:S12]  /*1450*/  IMAD.MOV.U32 R3, RZ, RZ, R8 ;  /* 0x000000ffff037224 */ /* 0x000fd800078e0008 */
[----:B------:R-:W-:Y:S01]  /*1460*/  @!P0 MOV R8, 0x7fffffff ;  /* 0x7fffffff00088802 */ /* 0x000fe20000000f00 */
[----:B------:R-:W-:Y:S06]  /*1470*/  @!P0 BRA `(.L_x_27) ;  /* 0x0000000000348947 */ /* 0x000fec0003800000 */
[----:B------:R-:W-:-:S13]  /*1480*/  FSETP.GTU.FTZ.AND P0, PT, |R3|, +INF , PT ;  /* 0x7f8000000300780b */ /* 0x000fda0003f1c200 */
[----:B------:R-:W-:Y:S01]  /*1490*/  @P0 FADD.FTZ R8, R3, 1 ;  /* 0x3f80000003080421 */ /* 0x000fe20000010000 */
[----:B------:R-:W-:Y:S06]  /*14a0*/  @P0 BRA `(.L_x_27) ;  /* 0x0000000000280947 */ /* 0x000fec0003800000 */
[----:B------:R-:W-:-:S13]  /*14b0*/  FSETP.NEU.FTZ.AND P0, PT, |R3|, +INF , PT ;  /* 0x7f8000000300780b */ /* 0x000fda0003f1d200 */
[----:B------:R-:W-:-:S04]  /*14c0*/  @P0 FFMA R4, R3, 1.84467440737095516160e+19, RZ ;  /* 0x5f80000003040823 */ /* 0x000fc800000000ff */
[----:B------:R-:W0:Y:S02]  /*14d0*/  @P0 MUFU.RSQ R5, R4 ;  /* 0x0000000400050308 */ /* 0x000e240000001400 */
[----:B0-----:R-:W-:Y:S01]  /*14e0*/  @P0 FMUL.FTZ R9, R4, R5 ;  /* 0x0000000504090220 */ /* 0x001fe20000410000 */
[----:B------:R-:W-:-:S03]  /*14f0*/  @P0 FMUL.FTZ R5, R5, 0.5 ;  /* 0x3f00000005050820 */ /* 0x000fc60000410000 */
[----:B------:R-:W-:-:S04]  /*1500*/  @P0 FADD.FTZ R8, -R9, -RZ ;  /* 0x800000ff09080221 */ /* 0x000fc80000010100 */
[----:B------:R-:W-:Y:S01]  /*1510*/  @P0 FFMA R10, R9, R8, R4 ;  /* 0x00000008090a0223 */ /* 0x000fe20000000004 */
[----:B------:R-:W-:-:S03]  /*1520*/  @!P0 IMAD.MOV.U32 R8, RZ, RZ, R3 ;  /* 0x000000ffff088224 */ /* 0x000fc600078e0003 */
[----:B------:R-:W-:-:S04]  /*1530*/  @P0 FFMA R5, R10, R5, R9 ;  /* 0x000000050a050223 */ /* 0x000fc80000000009 */
[----:B------:R-:W-:-:S07]  /*1540*/  @P0 FMUL.FTZ R8, R5, 2.3283064365386962891e-10 ;  /* 0x2f80000005080820 */ /* 0x000fce0000410000 */
.L_x_27:
[----:B------:R-:W-:Y:S01]  /*1550*/  MOV R4, R11 ;  /* 0x0000000b00047202 */ /* 0x000fe20000000f00 */
[----:B------:R-:W-:-:S04]  /*1560*/  IMAD.MOV.U32 R5, RZ, RZ, 0x0 ;  /* 0x00000000ff057424 */ /* 0x000fc800078e00ff */
[----:B------:R-:W-:Y:S05]  /*1570*/  RET.REL.NODEC R4 `(rasterBoids) ;  /* 0xffffffe804a07950 */ /* 0x000fea0003c3ffff */
        .weak           $__internal_1_$__cuda_sm3x_div_rn_noftz_f32_slowpath
        .type           $__internal_1_$__cuda_sm3x_div_rn_noftz_f32_slowpath,@function
        .size           $__internal_1_$__cuda_sm3x_div_rn_noftz_f32_slowpath,(.L_x_82 - $__internal_1_$__cuda_sm3x_div_rn_noftz_f32_slowpath)
$__internal_1_$__cuda_sm3x_div_rn_noftz_f32_slowpath:
[----:B------:R-:W-:Y:S01]  /*1580*/  SHF.R.U32.HI R3, RZ, 0x17, R22 ;  /* 0x00000017ff037819 */ /* 0x000fe20000011616 */
[----:B------:R-:W-:Y:S01]  /*1590*/  BSSY.RECONVERGENT B0, `(.L_x_28) ;  /* 0x0000063000007945 */ /* 0x000fe20003800200 */
[----:B------:R-:W-:Y:S02]  /*15a0*/  SHF.R.U32.HI R10, RZ, 0x17, R0 ;  /* 0x00000017ff0a7819 */ /* 0x000fe40000011600 */
[----:B------:R-:W-:Y:S02]  /*15b0*/  LOP3.LUT R3, R3, 0xff, RZ, 0xc0, !PT ;  /* 0x000000ff03037812 */ /* 0x000fe400078ec0ff */
[----:B------:R-:W-:Y:S02]  /*15c0*/  LOP3.LUT R10, R10, 0xff, RZ, 0xc0, !PT ;  /* 0x000000ff0a0a7812 */ /* 0x000fe400078ec0ff */
[----:B------:R-:W-:Y:S02]  /*15d0*/  IADD3 R11, PT, PT, R3, -0x1, RZ ;  /* 0xffffffff030b7810 */ /* 0x000fe40007ffe0ff */
[----:B------:R-:W-:Y:S01]  /*15e0*/  MOV R13, R22 ;  /* 0x00000016000d7202 */ /* 0x000fe20000000f00 */
[----:B------:R-:W-:Y:S01]  /*15f0*/  VIADD R12, R10, 0xffffffff ;  /* 0xffffffff0a0c7836 */ /* 0x000fe20000000000 */
[----:B------:R-:W-:-:S04]  /*1600*/  ISETP.GT.U32.AND P0, PT, R11, 0xfd, PT ;  /* 0x000000fd0b00780c */ /* 0x000fc80003f04070 */
[----:B------:R-:W-:-:S13]  /*1610*/  ISETP.GT.U32.OR P0, PT, R12, 0xfd, P0 ;  /* 0x000000fd0c00780c */ /* 0x000fda0000704470 */
[----:B------:R-:W-:Y:S01]  /*1620*/  @!P0 IMAD.MOV.U32 R5, RZ, RZ, RZ ;  /* 0x000000ffff058224 */ /* 0x000fe200078e00ff */
[----:B------:R-:W-:Y:S06]  /*1630*/  @!P0 BRA `(.L_x_29) ;  /* 0x00000000005c8947 */ /* 0x000fec0003800000 */
[----:B------:R-:W-:Y:S02]  /*1640*/  FSETP.GTU.FTZ.AND P0, PT, |R0|, +INF , PT ;  /* 0x7f8000000000780b */ /* 0x000fe40003f1c200 */
[----:B------:R-:W-:-:S04]  /*1650*/  FSETP.GTU.FTZ.AND P1, PT, |R22|, +INF , PT ;  /* 0x7f8000001600780b */ /* 0x000fc80003f3c200 */
[----:B------:R-:W-:-:S13]  /*1660*/  PLOP3.LUT P0, PT, P0, P1, PT, 0xf8, 0x8f ;  /* 0x00000000008f781c */ /* 0x000fda0000703f70 */
[----:B------:R-:W-:Y:S05]  /*1670*/  @P0 BRA `(.L_x_30) ;  /* 0x00000004004c0947 */ /* 0x000fea0003800000 */
[----:B------:R-:W-:-:S13]  /*1680*/  LOP3.LUT P0, RZ, R13, 0x7fffffff, R0, 0xc8, !PT ;  /* 0x7fffffff0dff7812 */ /* 0x000fda000780c800 */
[----:B------:R-:W-:Y:S05]  /*1690*/  @!P0 BRA `(.L_x_31) ;  /* 0x00000004003c8947 */ /* 0x000fea0003800000 */
[----:B------:R-:W-:Y:S02]  /*16a0*/  FSETP.NEU.FTZ.AND P2, PT, |R0|, +INF , PT ;  /* 0x7f8000000000780b */ /* 0x000fe40003f5d200 */
[----:B------:R-:W-:Y:S02]  /*16b0*/  FSETP.NEU.FTZ.AND P1, PT, |R22|, +INF , PT ;  /* 0x7f8000001600780b */ /* 0x000fe40003f3d200 */
[----:B------:R-:W-:-:S11]  /*16c0*/  FSETP.NEU.FTZ.AND P0, PT, |R0|, +INF , PT ;  /* 0x7f8000000000780b */ /* 0x000fd60003f1d200 */
[----:B------:R-:W-:Y:S05]  /*16d0*/  @!P1 BRA !P2, `(.L_x_31) ;  /* 0x00000004002c9947 */ /* 0x000fea0005000000 */
[----:B------:R-:W-:-:S04]  /*16e0*/  LOP3.LUT P2, RZ, R0, 0x7fffffff, RZ, 0xc0, !PT ;  /* 0x7fffffff00ff7812 */ /* 0x000fc8000784c0ff */
[----:B------:R-:W-:-:S13]  /*16f0*/  PLOP3.LUT P1, PT, P1, P2, PT, 0x2f, 0xf2 ;  /* 0x0000000000f2781c */ /* 0x000fda0000f24577 */
[----:B------:R-:W-:Y:S05]  /*1700*/  @P1 BRA `(.L_x_32) ;  /* 0x0000000400181947 */ /* 0x000fea0003800000 */
[----:B------:R-:W-:-:S04]  /*1710*/  LOP3.LUT P1, RZ, R13, 0x7fffffff, RZ, 0xc0, !PT ;  /* 0x7fffffff0dff7812 */ /* 0x000fc8000782c0ff */
[----:B------:R-:W-:-:S13]  /*1720*/  PLOP3.LUT P0, PT, P0, P1, PT, 0x2f, 0xf2 ;  /* 0x0000000000f2781c */ /* 0x000fda0000702577 */
[----:B------:R-:W-:Y:S05]  /*1730*/  @P0 BRA `(.L_x_33) ;  /* 0x0000000400000947 */ /* 0x000fea0003800000 */
[----:B------:R-:W-:Y:S02]  /*1740*/  ISETP.GE.AND P0, PT, R12, RZ, PT ;  /* 0x000000ff0c00720c */ /* 0x000fe40003f06270 */
[----:B------:R-:W-:-:S11]  /*1750*/  ISETP.GE.AND P1, PT, R11, RZ, PT ;  /* 0x000000ff0b00720c */ /* 0x000fd60003f26270 */
[----:B------:R-:W-:Y:S01]  /*1760*/  @P0 MOV R5, RZ ;  /* 0x000000ff00050202 */ /* 0x000fe20000000f00 */
[----:B------:R-:W-:Y:S02]  /*1770*/  @!P0 IMAD.MOV.U32 R5, RZ, RZ, -0x40 ;  /* 0xffffffc0ff058424 */ /* 0x000fe400078e00ff */
[----:B------:R-:W-:Y:S01]  /*1780*/  @!P0 FFMA R0, R0, 1.84467440737095516160e+19, RZ ;  /* 0x5f80000000008823 */ /* 0x000fe200000000ff */
[----:B------:R-:W-:Y:S02]  /*1790*/  @!P1 FFMA R13, R22, 1.84467440737095516160e+19, RZ ;  /* 0x5f800000160d9823 */ /* 0x000fe400000000ff */
[----:B------:R-:W-:-:S07]  /*17a0*/  @!P1 IADD3 R5, PT, PT, R5, 0x40, RZ ;  /* 0x0000004005059810 */ /* 0x000fce0007ffe0ff */
.L_x_29:
[----:B------:R-:W-:Y:S01]  /*17b0*/  LEA R32, R3, 0xc0800000, 0x17 ;  /* 0xc080000003207811 */ /* 0x000fe200078eb8ff */
[----:B------:R-:W-:Y:S01]  /*17c0*/  BSSY.RECONVERGENT B1, `(.L_x_34) ;  /* 0x0000036000017945 */ /* 0x000fe20003800200 */
[----:B------:R-:W-:-:S03]  /*17d0*/  IADD3 R10, PT, PT, R10, -0x7f, RZ ;  /* 0xffffff810a0a7810 */ /* 0x000fc60007ffe0ff */
[----:B------:R-:W-:Y:S02]  /*17e0*/  IMAD.IADD R32, R13, 0x1, -R32 ;  /* 0x000000010d207824 */ /* 0x000fe400078e0a20 */
[C---:B------:R-:W-:Y:S01]  /*17f0*/  IMAD R0, R10.reuse, -0x800000, R0 ;  /* 0xff8000000a007824 */ /* 0x040fe200078e0200 */
[----:B------:R-:W-:Y:S01]  /*1800*/  IADD3 R10, PT, PT, R10, 0x7f, -R3 ;  /* 0x0000007f0a0a7810 */ /* 0x000fe20007ffe803 */
[----:B------:R-:W0:Y:S01]  /*1810*/  MUFU.RCP R12, R32 ;  /* 0x00000020000c7308 */ /* 0x000e220000001000 */
[----:B------:R-:W-:-:S03]  /*1820*/  FADD.FTZ R11, -R32, -RZ ;  /* 0x800000ff200b7221 */ /* 0x000fc60000010100 */
[----:B------:R-:W-:Y:S02]  /*1830*/  IMAD.IADD R5, R10, 0x1, R5 ;  /* 0x000000010a057824 */ /* 0x000fe400078e0205 */
[----:B0-----:R-:W-:-:S04]  /*1840*/  FFMA R13, R12, R11, 1 ;  /* 0x3f8000000c0d7423 */ /* 0x001fc8000000000b */
[----:B------:R-:W-:-:S04]  /*1850*/  FFMA R13, R12, R13, R12 ;  /* 0x0000000d0c0d7223 */ /* 0x000fc8000000000c */
[----:B------:R-:W-:-:S04]  /*1860*/  FFMA R12, R0, R13, RZ ;  /* 0x0000000d000c7223 */ /* 0x000fc800000000ff */
[----:B------:R-:W-:-:S04]  /*1870*/  FFMA R31, R11, R12, R0 ;  /* 0x0000000c0b1f7223 */ /* 0x000fc80000000000 */
[----:B------:R-:W-:-:S04]  /*1880*/  FFMA R12, R13, R31, R12 ;  /* 0x0000001f0d0c7223 */ /* 0x000fc8000000000c */
[----:B------:R-:W-:-:S04]  /*1890*/  FFMA R11, R11, R12, R0 ;  /* 0x0000000c0b0b7223 */ /* 0x000fc80000000000 */
[----:B------:R-:W-:-:S05]  /*18a0*/  FFMA R0, R13, R11, R12 ;  /* 0x0000000b0d007223 */ /* 0x000fca000000000c */
[----:B------:R-:W-:-:S04]  /*18b0*/  SHF.R.U32.HI R3, RZ, 0x17, R0 ;  /* 0x00000017ff037819 */ /* 0x000fc80000011600 */
[----:B------:R-:W-:-:S04]  /*18c0*/  LOP3.LUT R10, R3, 0xff, RZ, 0xc0, !PT ;  /* 0x000000ff030a7812 */ /* 0x000fc800078ec0ff */
[----:B------:R-:W-:-:S05]  /*18d0*/  IADD3 R3, PT, PT, R10, R5, RZ ;  /* 0x000000050a037210 */ /* 0x000fca0007ffe0ff */
[----:B------:R-:W-:-:S05]  /*18e0*/  VIADD R10, R3, 0xffffffff ;  /* 0xffffffff030a7836 */ /* 0x000fca0000000000 */
[----:B------:R-:W-:-:S13]  /*18f0*/  ISETP.GE.U32.AND P0, PT, R10, 0xfe, PT ;  /* 0x000000fe0a00780c */ /* 0x000fda0003f06070 */
[----:B------:R-:W-:Y:S05]  /*1900*/  @!P0 BRA `(.L_x_35) ;  /* 0x0000000000808947 */ /* 0x000fea0003800000 */
[----:B------:R-:W-:-:S13]  /*1910*/  ISETP.GT.AND P0, PT, R3, 0xfe, PT ;  /* 0x000000fe0300780c */ /* 0x000fda0003f04270 */
[----:B------:R-:W-:Y:S05]  /*1920*/  @P0 BRA `(.L_x_36) ;  /* 0x00000000006c0947 */ /* 0x000fea0003800000 */
[----:B------:R-:W-:-:S13]  /*1930*/  ISETP.GE.AND P0, PT, R3, 0x1, PT ;  /* 0x000000010300780c */ /* 0x000fda0003f06270 */
[----:B------:R-:W-:Y:S05]  /*1940*/  @P0 BRA `(.L_x_37) ;  /* 0x0000000000740947 */ /* 0x000fea0003800000 */
[----:B------:R-:W-:Y:S02]  /*1950*/  ISETP.GE.AND P0, PT, R3, -0x18, PT ;  /* 0xffffffe80300780c */ /* 0x000fe40003f06270 */
[----:B------:R-:W-:-:S11]  /*1960*/  LOP3.LUT R0, R0, 0x80000000, RZ, 0xc0, !PT ;  /* 0x8000000000007812 */ /* 0x000fd600078ec0ff */
[----:B------:R-:W-:Y:S05]  /*1970*/  @!P0 BRA `(.L_x_37) ;  /* 0x0000000000688947 */ /* 0x000fea0003800000 */
[CCC-:B------:R-:W-:Y:S01]  /*1980*/  FFMA.RZ R10, R13.reuse, R11.reuse, R12.reuse ;  /* 0x0000000b0d0a7223 */ /* 0x1c0fe2000000c00c */
[CCC-:B------:R-:W-:Y:S01]  /*1990*/  FFMA.RP R5, R13.reuse, R11.reuse, R12.reuse ;  /* 0x0000000b0d057223 */ /* 0x1c0fe2000000800c */
[----:B------:R-:W-:Y:S01]  /*19a0*/  FFMA.RM R12, R13, R11, R12 ;  /* 0x0000000b0d0c7223 */ /* 0x000fe2000000400c */
[C---:B------:R-:W-:Y:S02]  /*19b0*/  IADD3 R11, PT, PT, R3.reuse, 0x20, RZ ;  /* 0x00000020030b7810 */ /* 0x040fe40007ffe0ff */
[----:B------:R-:W-:Y:S02]  /*19c0*/  LOP3.LUT R10, R10, 0x7fffff, RZ, 0xc0, !PT ;  /* 0x007fffff0a0a7812 */ /* 0x000fe400078ec0ff */
[C---:B------:R-:W-:Y:S02]  /*19d0*/  ISETP.NE.AND P2, PT, R3.reuse, RZ, PT ;  /* 0x000000ff0300720c */ /* 0x040fe40003f45270 */
[----:B------:R-:W-:Y:S02]  /*19e0*/  LOP3.LUT R10, R10, 0x800000, RZ, 0xfc, !PT ;  /* 0x008000000a0a7812 */ /* 0x000fe400078efcff */
[----:B------:R-:W-:-:S02]  /*19f0*/  ISETP.NE.AND P1, PT, R3, RZ, PT ;  /* 0x000000ff0300720c */ /* 0x000fc40003f25270 */
[----:B------:R-:W-:Y:S02]  /*1a00*/  IADD3 R3, PT, PT, -R3, RZ, RZ ;  /* 0x000000ff03037210 */ /* 0x000fe40007ffe1ff */
[----:B------:R-:W-:Y:S02]  /*1a10*/  SHF.L.U32 R11, R10, R11, RZ ;  /* 0x0000000b0a0b7219 */ /* 0x000fe400000006ff */
[----:B------:R-:W-:Y:S02]  /*1a20*/  FSETP.NEU.FTZ.AND P0, PT, R5, R12, PT ;  /* 0x0000000c0500720b */ /* 0x000fe40003f1d000 */
[----:B------:R-:W-:Y:S02]  /*1a30*/  SEL R3, R3, RZ, P2 ;  /* 0x000000ff03037207 */ /* 0x000fe40001000000 */
[----:B------:R-:W-:Y:S02]  /*1a40*/  ISETP.NE.AND P1, PT, R11, RZ, P1 ;  /* 0x000000ff0b00720c */ /* 0x000fe40000f25270 */
[----:B------:R-:W-:-:S02]  /*1a50*/  SHF.R.U32.HI R10, RZ, R3, R10 ;  /* 0x00000003ff0a7219 */ /* 0x000fc4000001160a */
[----:B------:R-:W-:Y:S02]  /*1a60*/  PLOP3.LUT P0, PT, P0, P1, PT, 0xf8, 0x8f ;  /* 0x00000000008f781c */ /* 0x000fe40000703f70 */
[----:B------:R-:W-:Y:S02]  /*1a70*/  SHF.R.U32.HI R3, RZ, 0x1, R10 ;  /* 0x00000001ff037819 */ /* 0x000fe4000001160a */
[----:B------:R-:W-:-:S04]  /*1a80*/  SEL R12, RZ, 0x1, !P0 ;  /* 0x00000001ff0c7807 */ /* 0x000fc80004000000 */
[----:B------:R-:W-:-:S04]  /*1a90*/  LOP3.LUT R5, R12, 0x1, R3, 0xf8, !PT ;  /* 0x000000010c057812 */ /* 0x000fc800078ef803 */
[----:B------:R-:W-:-:S05]  /*1aa0*/  LOP3.LUT R10, R5, R10, RZ, 0xc0, !PT ;  /* 0x0000000a050a7212 */ /* 0x000fca00078ec0ff */
[----:B------:R-:W-:-:S05]  /*1ab0*/  IMAD.IADD R3, R3, 0x1, R10 ;  /* 0x0000000103037824 */ /* 0x000fca00078e020a */
[----:B------:R-:W-:Y:S01]  /*1ac0*/  LOP3.LUT R0, R3, R0, RZ, 0xfc, !PT ;  /* 0x0000000003007212 */ /* 0x000fe200078efcff */
[----:B------:R-:W-:Y:S06]  /*1ad0*/  BRA `(.L_x_37) ;  /* 0x0000000000107947 */ /* 0x000fec0003800000 */
.L_x_36:
[----:B------:R-:W-:-:S04]  /*1ae0*/  LOP3.LUT R0, R0, 0x80000000, RZ, 0xc0, !PT ;  /* 0x8000000000007812 */ /* 0x000fc800078ec0ff */
[----:B------:R-:W-:Y:S01]  /*1af0*/  LOP3.LUT R0, R0, 0x7f800000, RZ, 0xfc, !PT ;  /* 0x7f80000000007812 */ /* 0x000fe200078efcff */
[----:B------:R-:W-:Y:S06]  /*1b00*/  BRA `(.L_x_37) ;  /* 0x0000000000047947 */ /* 0x000fec0003800000 */
.L_x_35:
[----:B------:R-:W-:-:S07]  /*1b10*/  LEA R0, R5, R0, 0x17 ;  /* 0x0000000005007211 */ /* 0x000fce00078eb8ff */
.L_x_37:
[----:B------:R-:W-:Y:S05]  /*1b20*/  BSYNC.RECONVERGENT B1 ;  /* 0x0000000000017941 */ /* 0x000fea0003800200 */
.L_x_34:
[----:B------:R-:W-:Y:S05]  /*1b30*/  BRA `(.L_x_38) ;  /* 0x0000000000207947 */ /* 0x000fea0003800000 */
.L_x_33:
[----:B------:R-:W-:-:S04]  /*1b40*/  LOP3.LUT R0, R13, 0x80000000, R0, 0x48, !PT ;  /* 0x800000000d007812 */ /* 0x000fc800078e4800 */
[----:B------:R-:W-:Y:S01]  /*1b50*/  LOP3.LUT R0, R0, 0x7f800000, RZ, 0xfc, !PT ;  /* 0x7f80000000007812 */ /* 0x000fe200078efcff */
[----:B------:R-:W-:Y:S06]  /*1b60*/  BRA `(.L_x_38) ;  /* 0x0000000000147947 */ /* 0x000fec0003800000 */
.L_x_32:
[----:B------:R-:W-:Y:S01]  /*1b70*/  LOP3.LUT R0, R13, 0x80000000, R0, 0x48, !PT ;  /* 0x800000000d007812 */ /* 0x000fe200078e4800 */
[----:B------:R-:W-:Y:S06]  /*1b80*/  BRA `(.L_x_38) ;  /* 0x00000000000c7947 */ /* 0x000fec0003800000 */
.L_x_31:
[----:B------:R-:W0:Y:S01]  /*1b90*/  MUFU.RSQ R0, -QNAN ;  /* 0xffc0000000007908 */ /* 0x000e220000001400 */
[----:B------:R-:W-:Y:S05]  /*1ba0*/  BRA `(.L_x_38) ;  /* 0x0000000000047947 */ /* 0x000fea0003800000 */
.L_x_30:
[----:B------:R-:W-:-:S07]  /*1bb0*/  FADD.FTZ R0, R0, R22 ;  /* 0x0000001600007221 */ /* 0x000fce0000010000 */
.L_x_38:
[----:B------:R-:W-:Y:S05]  /*1bc0*/  BSYNC.RECONVERGENT B0 ;  /* 0x0000000000007941 */ /* 0x000fea0003800200 */
.L_x_28:
[----:B------:R-:W-:-:S04]  /*1bd0*/  HFMA2 R5, -RZ, RZ, 0, 0 ;  /* 0x00000000ff057431 */ /* 0x000fc800000001ff */
[----:B0-----:R-:W-:Y:S05]  /*1be0*/  RET.REL.NODEC R4 `(rasterBoids) ;  /* 0xffffffe404047950 */ /* 0x001fea0003c3ffff */
.L_x_39:
[----:B------:R-:W-:-:S00]  /*1bf0*/  BRA `(.L_x_39) ;  /* 0xfffffffc00fc7947 */ /* 0x000fc0000383ffff */
[----:B------:R-:W-:-:S00]  /*1c00*/  NOP ;  /* 0x0000000000007918 */ /* 0x000fc00000000000 */
[----:B------:R-:W-:-:S00]  /*1c10*/  NOP ;  /* 0x0000000000007918 */ /* 0x000fc00000000000 */
[----:B------:R-:W-:-:S00]  /*1c20*/  NOP ;  /* 0x0000000000007918 */ /* 0x000fc00000000000 */
[----:B------:R-:W-:-:S00]  /*1c30*/  NOP ;  /* 0x0000000000007918 */ /* 0x000fc00000000000 */
[----:B------:R-:W-:-:S00]  /*1c40*/  NOP ;  /* 0x0000000000007918 */ /* 0x000fc00000000000 */
[----:B------:R-:W-:-:S00]  /*1c50*/  NOP ;  /* 0x0000000000007918 */ /* 0x000fc00000000000 */
[----:B------:R-:W-:-:S00]  /*1c60*/  NOP ;  /* 0x0000000000007918 */ /* 0x000fc00000000000 */
[----:B------:R-:W-:-:S00]  /*1c70*/  NOP ;  /* 0x0000000000007918 */ /* 0x000fc00000000000 */
.L_x_82:


//--------------------- .text.clearFB             --------------------------
	.section	.text.clearFB,"ax",@progbits
	.align	128
        .global         clearFB
        .type           clearFB,@function
        .size           clearFB,(.L_x_86 - clearFB)
        .other          clearFB,@"STO_CUDA_ENTRY STV_DEFAULT"
clearFB:
.text.clearFB:
[----:B------:R-:W-:Y:S01]  /*0000*/  LDC R1, c[0x0][0x37c] ;  /* 0x0000df00ff017b82 */ /* 0x000fe20000000800 */
[----:B------:R-:W0:Y:S07]  /*0010*/  S2R R3, SR_TID.X ;  /* 0x0000000000037919 */ /* 0x000e2e0000002100 */
[----:B------:R-:W0:Y:S01]  /*0020*/  S2UR UR6, SR_CTAID.X ;  /* 0x00000000000679c3 */ /* 0x000e220000002500 */
[----:B------:R-:W1:Y:S07]  /*0030*/  LDCU.64 UR4, c[0x0][0x388] ;  /* 0x00007100ff0477ac */ /* 0x000e6e0008000a00 */
[----:B------:R-:W0:Y:S01]  /*0040*/  LDC R0, c[0x0][0x360] ;  /* 0x0000d800ff007b82 */ /* 0x000e220000000800 */
[----:B-1----:R-:W-:Y:S01]  /*0050*/  UIMAD UR4, UR5, UR4, URZ ;  /* 0x00000004050472a4 */ /* 0x002fe2000f8e02ff */
[----:B0-----:R-:W-:-:S05]  /*0060*/  IMAD R0, R0, UR6, R3 ;  /* 0x0000000600007c24 */ /* 0x001fca000f8e0203 */
[----:B------:R-:W-:-:S13]  /*0070*/  ISETP.GE.AND P0, PT, R0, UR4, PT ;  /* 0x0000000400007c0c */ /* 0x000fda000bf06270 */
[----:B------:R-:W-:Y:S05]  /*0080*/  @P0 EXIT ;  /* 0x000000000000094d */ /* 0x000fea0003800000 */
[----:B------:R-:W0:Y:S01]  /*0090*/  LDCU.64 UR6, c[0x0][0x380] ;  /* 0x00007000ff0677ac */ /* 0x000e220008000a00 */
[----:B------:R-:W-:Y:S02]  /*00a0*/  IMAD.SHL.U32 R0, R0, 0x4, RZ ;  /* 0x0000000400007824 */ /* 0x000fe400078e00ff */
[----:B------:R-:W-:Y:S01]  /*00b0*/  IMAD.MOV.U32 R4, RZ, RZ, 0xa ;  /* 0x0000000aff047424 */ /* 0x000fe200078e00ff */
[----:B------:R-:W1:Y:S01]  /*00c0*/  LDCU.64 UR4, c[0x0][0x358] ;  /* 0x00006b00ff0477ac */ /* 0x000e620008000a00 */
[----:B------:R-:W-:Y:S02]  /*00d0*/  IMAD.MOV.U32 R5, RZ, RZ, 0x14 ;  /* 0x00000014ff057424 */ /* 0x000fe400078e00ff */
[----:B------:R-:W-:Y:S01]  /*00e0*/  IMAD.MOV.U32 R6, RZ, RZ, 0xff ;  /* 0x000000ffff067424 */ /* 0x000fe200078e00ff */
[----:B0-----:R-:W-:-:S04]  /*00f0*/  IADD3 R2, P0, PT, R0, UR6, RZ ;  /* 0x0000000600027c10 */ /* 0x001fc8000ff1e0ff */
[----:B------:R-:W-:Y:S02]  /*0100*/  LEA.HI.X.SX32 R3, R0, UR7, 0x1, P0 ;  /* 0x0000000700037c11 */ /* 0x000fe400080f0eff */
[----:B------:R-:W-:Y:S02]  /*0110*/  PRMT R0, R4, 0x7610, R0 ;  /* 0x0000761004007816 */ /* 0x000fe40000000000 */
[----:B------:R-:W-:Y:S02]  /*0120*/  PRMT R4, R5, 0x7610, R4 ;  /* 0x0000761005047816 */ /* 0x000fe40000000004 */
[----:B------:R-:W-:Y:S01]  /*0130*/  PRMT R5, R6, 0x7610, R5 ;  /* 0x0000761006057816 */ /* 0x000fe20000000005 */
[----:B-1----:R-:W-:Y:S04]  /*0140*/  STG.E.U8 desc[UR4][R2.64], R0 ;  /* 0x0000000002007986 */ /* 0x002fe8000c101104 */
[----:B------:R-:W-:Y:S04]  /*0150*/  STG.E.U8 desc[UR4][R2.64+0x1], R0 ;  /* 0x0000010002007986 */ /* 0x000fe8000c101104 */
[----:B------:R-:W-:Y:S04]  /*0160*/  STG.E.U8 desc[UR4][R2.64+0x2], R4 ;  /* 0x0000020402007986 */ /* 0x000fe8000c101104 */
[----:B------:R-:W-:Y:S01]  /*0170*/  STG.E.U8 desc[UR4][R2.64+0x3], R5 ;  /* 0x0000030502007986 */ /* 0x000fe2000c101104 */
[----:B------:R-:W-:Y:S05]  /*0180*/  EXIT ;  /* 0x000000000000794d */ /* 0x000fea0003800000 */
.L_x_40:
        /* <DEDUP_REMOVED lines=15> */
.L_x_86:


//--------------------- .text.updateBoids         --------------------------
	.section	.text.updateBoids,"ax",@progbits
	.align	128
        .global         updateBoids
        .type           updateBoids,@function
        .size           updateBoids,(.L_x_84 - updateBoids)
        .other          updateBoids,@"STO_CUDA_ENTRY STV_DEFAULT"
updateBoids:
.text.updateBoids:
[----:B------:R-:W-:Y:S01]  /*0000*/  LDC R1, c[0x0][0x37c] ;  /* 0x0000df00ff017b82 */ /* 0x000fe20000000800 */
[----:B------:R-:W0:Y:S07]  /*0010*/  S2R R5, SR_TID.X ;  /* 0x0000000000057919 */ /* 0x000e2e0000002100 */
[----:B------:R-:W1:Y:S01]  /*0020*/  S2UR UR5, SR_CTAID.X ;  /* 0x00000000000579c3 */ /* 0x000e620000002500 */
[----:B------:R-:W1:Y:S01]  /*0030*/  LDCU UR4, c[0x0][0x360] ;  /* 0x00006c00ff0477ac */ /* 0x000e620008000800 */
[----:B------:R-:W2:Y:S01]  /*0040*/  LDCU UR7, c[0x0][0x388] ;  /* 0x00007100ff0777ac */ /* 0x000ea20008000800 */
[----:B-1----:R-:W-:-:S06]  /*0050*/  UIMAD UR5, UR5, UR4, URZ ;  /* 0x00000004050572a4 */ /* 0x002fcc000f8e02ff */
[----:B0-----:R-:W-:-:S04]  /*0060*/  IADD3 R5, PT, PT, R5, UR5, RZ ;  /* 0x0000000505057c10 */ /* 0x001fc8000fffe0ff */
[----:B--2---:R-:W-:-:S13]  /*0070*/  ISETP.GE.AND P0, PT, R5, UR7, PT ;  /* 0x0000000705007c0c */ /* 0x004fda000bf06270 */
[----:B------:R-:W-:Y:S05]  /*0080*/  @P0 EXIT ;  /* 0x000000000000094d */ /* 0x000fea0003800000 */
[----:B------:R-:W0:Y:S01]  /*0090*/  LDC.64 R2, c[0x0][0x380] ;  /* 0x0000e000ff027b82 */ /* 0x000e220000000a00 */
[----:B------:R-:W1:Y:S01]  /*00a0*/  LDCU.64 UR10, c[0x0][0x358] ;  /* 0x00006b00ff0a77ac */ /* 0x000e620008000a00 */
[----:B0-----:R-:W-:-:S05]  /*00b0*/  IMAD.WIDE R2, R5, 0x18, R2 ;  /* 0x0000001805027825 */ /* 0x001fca00078e0202 */
[----:B-1----:R0:W5:Y:S04]  /*00c0*/  LDG.E R19, desc[UR10][R2.64] ;  /* 0x0000000a02137981 */ /* 0x002168000c1e1900 */
[----:B------:R0:W5:Y:S04]  /*00d0*/  LDG.E R18, desc[UR10][R2.64+0x4] ;  /* 0x0000040a02127981 */ /* 0x000168000c1e1900 */
[----:B------:R0:W5:Y:S04]  /*00e0*/  LDG.E R17, desc[UR10][R2.64+0x8] ;  /* 0x0000080a02117981 */ /* 0x000168000c1e1900 */
[----:B------:R0:W5:Y:S04]  /*00f0*/  LDG.E R16, desc[UR10][R2.64+0xc] ;  /* 0x00000c0a02107981 */ /* 0x000168000c1e1900 */
[----:B------:R0:W5:Y:S04]  /*0100*/  LDG.E R15, desc[UR10][R2.64+0x10] ;  /* 0x0000100a020f7981 */ /* 0x000168000c1e1900 */
[----:B------:R0:W5:Y:S01]  /*0110*/  LDG.E R14, desc[UR10][R2.64+0x14] ;  /* 0x0000140a020e7981 */ /* 0x000162000c1e1900 */
[----:B------:R-:W-:Y:S01]  /*0120*/  UISETP.GE.AND UP0, UPT, UR7, 0x1, UPT ;  /* 0x000000010700788c */ /* 0x000fe2000bf06270 */
[----:B------:R-:W-:Y:S01]  /*0130*/  HFMA2 R20, -RZ, RZ, 0, 0 ;  /* 0x00000000ff147431 */ /* 0x000fe200000001ff */
[----:B------:R-:W-:-:S02]  /*0140*/  CS2R R12, SRZ ;  /* 0x00000000000c7805 */ /* 0x000fc4000001ff00 */
[----:B------:R-:W-:Y:S02]  /*0150*/  CS2R R10, SRZ ;  /* 0x00000000000a7805 */ /* 0x000fe4000001ff00 */
[----:B------:R-:W-:Y:S02]  /*0160*/  CS2R R8, SRZ ;  /* 0x0000000000087805 */ /* 0x000fe4000001ff00 */
[----:B------:R-:W-:Y:S02]  /*0170*/  CS2R R6, SRZ ;  /* 0x0000000000067805 */ /* 0x000fe4000001ff00 */
[----:B------:R-:W-:Y:S01]  /*0180*/  MOV R0, RZ ;  /* 0x000000ff00007202 */ /* 0x000fe20000000f00 */
[----:B0-----:R-:W-:Y:S06]  /*0190*/  BRA.U !UP0, `(.L_x_41) ;  /* 0x0000000908fc7547 */ /* 0x001fec000b800000 */
[----:B------:R-:W-:Y:S01]  /*01a0*/  UISETP.GE.U32.AND UP0, UPT, UR7, 0x4, UPT ;  /* 0x000000040700788c */ /* 0x000fe2000bf06070 */
[----:B------:R-:W-:Y:S02]  /*01b0*/  MOV R0, RZ ;  /* 0x000000ff00007202 */ /* 0x000fe40000000f00 */
[----:B------:R-:W-:Y:S02]  /*01c0*/  CS2R R20, SRZ ;  /* 0x0000000000147805 */ /* 0x000fe4000001ff00 */
[----:B------:R-:W-:Y:S02]  /*01d0*/  CS2R R6, SRZ ;  /* 0x0000000000067805 */ /* 0x000fe4000001ff00 */
[----:B------:R-:W-:Y:S02]  /*01e0*/  CS2R R8, SRZ ;  /* 0x0000000000087805 */ /* 0x000fe4000001ff00 */
[----:B------:R-:W-:Y:S02]  /*01f0*/  CS2R R10, SRZ ;  /* 0x00000000000a7805 */ /* 0x000fe4000001ff00 */
[----:B------:R-:W-:Y:S01]  /*0200*/  CS2R R12, SRZ ;  /* 0x00000000000c7805 */ /* 0x000fe2000001ff00 */
[----:B------:R-:W-:Y:S06]  /*0210*/  BRA.U !UP0, `(.L_x_42) ;  /* 0x0000000908287547 */ /* 0x000fec000b800000 */
[----:B------:R-:W0:Y:S01]  /*0220*/  LDCU.64 UR8, c[0x0][0x380] ;  /* 0x00007000ff0877ac */ /* 0x000e220008000a00 */
[----:B------:R-:W-:Y:S01]  /*0230*/  HFMA2 R0, -RZ, RZ, 0, 0 ;  /* 0x00000000ff007431 */ /* 0x000fe200000001ff */
[----:B------:R-:W-:Y:S01]  /*0240*/  IADD3 R22, PT, PT, -R5, RZ, RZ ;  /* 0x000000ff05167210 */ /* 0x000fe20007ffe1ff */
[----:B------:R-:W-:Y:S01]  /*0250*/  ULOP3.LUT UR4, UR7, 0x7ffffffc, URZ, 0xc0, !UPT ;  /* 0x7ffffffc07047892 */ /* 0x000fe2000f8ec0ff */
[----:B------:R-:W-:-:S05]  /*0260*/  MOV R20, RZ ;  /* 0x000000ff00147202 */ /* 0x000fca0000000f00 */
[----:B------:R-:W-:Y:S01]  /*0270*/  MOV R21, UR4 ;  /* 0x0000000400157c02 */ /* 0x000fe20008000f00 */
[----:B------:R-:W-:Y:S01]  /*0280*/  UMOV UR4, URZ ;  /* 0x000000ff00047c82 */ /* 0x000fe20008000000 */
[----:B0-----:R-:W-:-:S04]  /*0290*/  UIADD3 UR6, UP0, UPT, UR8, 0x30, URZ ;  /* 0x0000003008067890 */ /* 0x001fc8000ff1e0ff */
[----:B------:R-:W-:Y:S02]  /*02a0*/  UIADD3.X UR7, UPT, UPT, URZ, UR9, URZ, UP0, !UPT ;  /* 0x00000009ff077290 */ /* 0x000fe400087fe4ff */
[----:B------:R-:W-:-:S04]  /*02b0*/  MOV R4, UR6 ;  /* 0x0000000600047c02 */ /* 0x000fc80008000f00 */
[----:B------:R-:W-:-:S07]  /*02c0*/  MOV R5, UR7 ;  /* 0x0000000700057c02 */ /* 0x000fce0008000f00 */
.L_x_51:
[----:B------:R-:W-:Y:S01]  /*02d0*/  ISETP.NE.AND P0, PT, R22, RZ, PT ;  /* 0x000000ff1600720c */ /* 0x000fe20003f05270 */
[----:B------:R-:W-:-:S12]  /*02e0*/  BSSY.RECONVERGENT B0, `(.L_x_43) ;  /* 0x000001a000007945 */ /* 0x000fd80003800200 */
[----:B------:R-:W-:Y:S05]  /*02f0*/  @!P0 BRA `(.L_x_44) ;  /* 0x0000000000608947 */ /* 0x000fea0003800000 */
[----:B------:R-:W2:Y:S04]  /*0300*/  LDG.E R23, desc[UR10][R4.64+-0x2c] ;  /* 0xffffd40a04177981 */ /* 0x000ea8000c1e1900 */
[----:B------:R-:W3:Y:S04]  /*0310*/  LDG.E R25, desc[UR10][R4.64+-0x30] ;  /* 0xffffd00a04197981 */ /* 0x000ee8000c1e1900 */
[----:B------:R-:W4:Y:S01]  /*0320*/  LDG.E R24, desc[UR10][R4.64+-0x28] ;  /* 0xffffd80a04187981 */ /* 0x000f22000c1e1900 */
[----:B--2--5:R-:W-:-:S04]  /*0330*/  FADD R26, -R18, R23 ;  /* 0x00000017121a7221 */ /* 0x024fc80000000100 */
[----:B------:R-:W-:Y:S01]  /*0340*/  FMUL R27, R26, R26 ;  /* 0x0000001a1a1b7220 */ /* 0x000fe20000400000 */
[----:B---3--:R-:W-:-:S04]  /*0350*/  FADD R26, -R19, R25 ;  /* 0x00000019131a7221 */ /* 0x008fc80000000100 */
[----:B------:R-:W-:Y:S01]  /*0360*/  FFMA R27, R26, R26, R27 ;  /* 0x0000001a1a1b7223 */ /* 0x000fe2000000001b */
[----:B----4-:R-:W-:-:S04]  /*0370*/  FADD R26, -R17, R24 ;  /* 0x00000018111a7221 */ /* 0x010fc80000000100 */
[----:B------:R-:W-:-:S05]  /*0380*/  FFMA R27, R26, R26, R27 ;  /* 0x0000001a1a1b7223 */ /* 0x000fca000000001b */
[----:B------:R-:W-:-:S13]  /*0390*/  FSETP.GEU.AND P0, PT, R27, 5, PT ;  /* 0x40a000001b00780b */ /* 0x000fda0003f0e000 */
[----:B------:R-:W-:Y:S05]  /*03a0*/  @P0 BRA `(.L_x_44) ;  /* 0x0000000000340947 */ /* 0x000fea0003800000 */
[--C-:B------:R-:W-:Y:S01]  /*03b0*/  FADD R9, R9, R23.reuse ;  /* 0x0000001709097221 */ /* 0x100fe20000000000 */
[----:B------:R-:W-:Y:S01]  /*03c0*/  FADD R6, R6, -R23 ;  /* 0x8000001706067221 */ /* 0x000fe20000000000 */
[----:B------:R-:W2:Y:S01]  /*03d0*/  LDG.E R26, desc[UR10][R4.64+-0x24] ;  /* 0xffffdc0a041a7981 */ /* 0x000ea2000c1e1900 */
[--C-:B------:R-:W-:Y:S01]  /*03e0*/  FADD R8, R8, R25.reuse ;  /* 0x0000001908087221 */ /* 0x100fe20000000000 */
[----:B------:R-:W-:Y:S02]  /*03f0*/  FADD R0, R0, -R25 ;  /* 0x8000001900007221 */ /* 0x000fe40000000000 */
[----:B------:R-:W3:Y:S04]  /*0400*/  LDG.E R23, desc[UR10][R4.64+-0x20] ;  /* 0xffffe00a04177981 */ /* 0x000ee8000c1e1900 */
[----:B------:R-:W4:Y:S01]  /*0410*/  LDG.E R28, desc[UR10][R4.64+-0x1c] ;  /* 0xffffe40a041c7981 */ /* 0x000f22000c1e1900 */
[--C-:B------:R-:W-:Y:S01]  /*0420*/  FADD R10, R10, R24.reuse ;  /* 0x000000180a0a7221 */ /* 0x100fe20000000000 */
[----:B------:R-:W-:Y:S01]  /*0430*/  FADD R7, R7, -R24 ;  /* 0x8000001807077221 */ /* 0x000fe20000000000 */
[----:B------:R-:W-:Y:S01]  /*0440*/  IADD3 R20, PT, PT, R20, 0x1, RZ ;  /* 0x0000000114147810 */ /* 0x000fe20007ffe0ff */
[----:B--2---:R-:W-:Y:S01]  /*0450*/  FADD R11, R11, R26 ;  /* 0x0000001a0b0b7221 */ /* 0x004fe20000000000 */
[----:B---3--:R-:W-:Y:S01]  /*0460*/  FADD R12, R12, R23 ;  /* 0x000000170c0c7221 */ /* 0x008fe20000000000 */
[----:B----4-:R-:W-:-:S07]  /*0470*/  FADD R13, R13, R28 ;  /* 0x0000001c0d0d7221 */ /* 0x010fce0000000000 */
.L_x_44:
[----:B------:R-:W-:Y:S05]  /*0480*/  BSYNC.RECONVERGENT B0 ;  /* 0x0000000000007941 */ /* 0x000fea0003800200 */
.L_x_43:
[----:B------:R-:W0:Y:S01]  /*0490*/  S2R R23, SR_TID.X ;  /* 0x0000000000177919 */ /* 0x000e220000002100 */
[----:B------:R-:W-:Y:S01]  /*04a0*/  UIADD3 UR6, UPT, UPT, UR4, 0x1, URZ ;  /* 0x0000000104067890 */ /* 0x000fe2000fffe0ff */
[----:B------:R-:W-:Y:S01]  /*04b0*/  BSSY.RECONVERGENT B0, `(.L_x_45) ;  /* 0x000001c000007945 */ /* 0x000fe20003800200 */
[----:B0-----:R-:W-:-:S04]  /*04c0*/  IADD3 R23, PT, PT, R23, UR5, RZ ;  /* 0x0000000517177c10 */ /* 0x001fc8000fffe0ff */
[----:B------:R-:W-:-:S13]  /*04d0*/  ISETP.NE.AND P0, PT, R23, UR6, PT ;  /* 0x0000000617007c0c */ /* 0x000fda000bf05270 */
        /* <DEDUP_REMOVED lines=25> */
.L_x_46:
[----:B------:R-:W-:Y:S05]  /*0670*/  BSYNC.RECONVERGENT B0 ;  /* 0x0000000000007941 */ /* 0x000fea0003800200 */
.L_x_45:
        /* <DEDUP_REMOVED lines=30> */
.L_x_48:
[----:B------:R-:W-:Y:S05]  /*0860*/  BSYNC.RECONVERGENT B0 ;  /* 0x0000000000007941 */ /* 0x000fea0003800200 */
.L_x_47:
        /* <DEDUP_REMOVED lines=30> */
.L_x_50:
[----:B------:R-:W-:Y:S05]  /*0a50*/  BSYNC.RECONVERGENT B0 ;  /* 0x0000000000007941 */ /* 0x000fea0003800200 */
.L_x_49:
[----:B------:R-:W-:Y:S01]  /*0a60*/  UIADD3 UR4, UPT, UPT, UR4, 0x4, URZ ;  /* 0x0000000404047890 */ /* 0x000fe2000fffe0ff */
[----:B------:R-:W-:Y:S02]  /*0a70*/  IADD3 R4, P1, PT, R4, 0x60, RZ ;  /* 0x0000006004047810 */ /* 0x000fe40007f3e0ff */
[----:B------:R-:W-:Y:S02]  /*0a80*/  IADD3 R22, PT, PT, R22, 0x4, RZ ;  /* 0x0000000416167810 */ /* 0x000fe40007ffe0ff */
[----:B------:R-:W-:Y:S02]  /*0a90*/  IADD3.X R5, PT, PT, RZ, R5, RZ, P1, !PT ;  /* 0x00000005ff057210 */ /* 0x000fe40000ffe4ff */
[----:B------:R-:W-:-:S13]  /*0aa0*/  ISETP.NE.AND P0, PT, R21, UR4, PT ;  /* 0x0000000415007c0c */ /* 0x000fda000bf05270 */
[----:B------:R-:W-:Y:S05]  /*0ab0*/  @P0 BRA `(.L_x_51) ;  /* 0xfffffff800040947 */ /* 0x000fea000383ffff */
.L_x_42:
[----:B------:R-:W0:Y:S02]  /*0ac0*/  LDCU UR4, c[0x0][0x388] ;  /* 0x00007100ff0477ac */ /* 0x000e240008000800 */
[----:B0-----:R-:W-:-:S04]  /*0ad0*/  ULOP3.LUT UR4, UR4, 0x3, URZ, 0xc0, !UPT ;  /* 0x0000000304047892 */ /* 0x001fc8000f8ec0ff */
[----:B------:R-:W-:-:S09]  /*0ae0*/  UISETP.NE.AND UP0, UPT, UR4, URZ, UPT ;  /* 0x000000ff0400728c */ /* 0x000fd2000bf05270 */
[----:B------:R-:W-:Y:S05]  /*0af0*/  BRA.U !UP0, `(.L_x_41) ;  /* 0x0000000108a47547 */ /* 0x000fea000b800000 */
[----:B------:R-:W0:Y:S01]  /*0b00*/  LDC.64 R4, c[0x0][0x380] ;  /* 0x0000e000ff047b82 */ /* 0x000e220000000a00 */
[----:B------:R-:W1:Y:S01]  /*0b10*/  S2R R22, SR_TID.X ;  /* 0x0000000000167919 */ /* 0x000e620000002100 */
[----:B------:R-:W-:Y:S01]  /*0b20*/  UIADD3 UR4, UPT, UPT, -UR4, URZ, URZ ;  /* 0x000000ff04047290 */ /* 0x000fe2000fffe1ff */
[----:B0-----:R-:W-:-:S03]  /*0b30*/  IMAD.WIDE.U32 R4, R21, 0x18, R4 ;  /* 0x0000001815047825 */ /* 0x001fc600078e0004 */
[----:B------:R-:W-:Y:S02]  /*0b40*/  IADD3 R4, P0, PT, R4, 0xc, RZ ;  /* 0x0000000c04047810 */ /* 0x000fe40007f1e0ff */
[----:B-1----:R-:W-:Y:S02]  /*0b50*/  IADD3 R21, PT, PT, R21, -UR5, -R22 ;  /* 0x8000000515157c10 */ /* 0x002fe4000fffe816 */
[----:B------:R-:W-:-:S09]  /*0b60*/  IADD3.X R5, PT, PT, RZ, R5, RZ, P0, !PT ;  /* 0x00000005ff057210 */ /* 0x000fd200007fe4ff */
.L_x_54:
[----:B------:R-:W-:Y:S01]  /*0b70*/  ISETP.NE.AND P0, PT, R21, RZ, PT ;  /* 0x000000ff1500720c */ /* 0x000fe20003f05270 */
[----:B------:R-:W-:Y:S01]  /*0b80*/  UIADD3 UR4, UPT, UPT, UR4, 0x1, URZ ;  /* 0x0000000104047890 */ /* 0x000fe2000fffe0ff */
[----:B------:R-:W-:Y:S03]  /*0b90*/  BSSY.RECONVERGENT B0, `(.L_x_52) ;  /* 0x000001b000007945 */ /* 0x000fe60003800200 */
[----:B------:R-:W-:-:S08]  /*0ba0*/  UISETP.NE.AND UP0, UPT, UR4, URZ, UPT ;  /* 0x000000ff0400728c */ /* 0x000fd0000bf05270 */
        /* <DEDUP_REMOVED lines=14> */
[----:B------:R-:W2:Y:S04]  /*0c90*/  LDG.E R24, desc[UR10][R4.64] ;  /* 0x0000000a04187981 */ /* 0x000ea8000c1e1900 */
[----:B------:R-:W3:Y:S04]  /*0ca0*/  LDG.E R25, desc[UR10][R4.64+0x4] ;  /* 0x0000040a04197981 */ /* 0x000ee8000c1e1900 */
[----:B------:R-:W4:Y:S01]  /*0cb0*/  LDG.E R26, desc[UR10][R4.64+0x8] ;  /* 0x0000080a041a7981 */ /* 0x000f22000c1e1900 */
[--C-:B------:R-:W-:Y:S01]  /*0cc0*/  FADD R9, R9, R23.reuse ;  /* 0x0000001709097221 */ /* 0x100fe20000000000 */
[----:B------:R-:W-:Y:S01]  /*0cd0*/  FADD R6, R6, -R23 ;  /* 0x8000001706067221 */ /* 0x000fe20000000000 */
[--C-:B------:R-:W-:Y:S01]  /*0ce0*/  FADD R10, R10, R22.reuse ;  /* 0x000000160a0a7221 */ /* 0x100fe20000000000 */
[----:B------:R-:W-:Y:S01]  /*0cf0*/  FADD R7, R7, -R22 ;  /* 0x8000001607077221 */ /* 0x000fe20000000000 */
[----:B------:R-:W-:Y:S01]  /*0d00*/  IADD3 R20, PT, PT, R20, 0x1, RZ ;  /* 0x0000000114147810 */ /* 0x000fe20007ffe0ff */
[----:B--2---:R-:W-:Y:S01]  /*0d10*/  FADD R11, R11, R24 ;  /* 0x000000180b0b7221 */ /* 0x004fe20000000000 */
[----:B---3--:R-:W-:Y:S01]  /*0d20*/  FADD R12, R12, R25 ;  /* 0x000000190c0c7221 */ /* 0x008fe20000000000 */
[----:B----4-:R-:W-:-:S07]  /*0d30*/  FADD R13, R13, R26 ;  /* 0x0000001a0d0d7221 */ /* 0x010fce0000000000 */
.L_x_53:
[----:B------:R-:W-:Y:S05]  /*0d40*/  BSYNC.RECONVERGENT B0 ;  /* 0x0000000000007941 */ /* 0x000fea0003800200 */
.L_x_52:
[----:B------:R-:W-:Y:S02]  /*0d50*/  IADD3 R4, P0, PT, R4, 0x18, RZ ;  /* 0x0000001804047810 */ /* 0x000fe40007f1e0ff */
[----:B------:R-:W-:Y:S02]  /*0d60*/  IADD3 R21, PT, PT, R21, 0x1, RZ ;  /* 0x0000000115157810 */ /* 0x000fe40007ffe0ff */
[----:B------:R-:W-:Y:S01]  /*0d70*/  IADD3.X R5, PT, PT, RZ, R5, RZ, P0, !PT ;  /* 0x00000005ff057210 */ /* 0x000fe200007fe4ff */
[----:B------:R-:W-:Y:S08]  /*0d80*/  BRA.U UP0, `(.L_x_54) ;  /* 0xfffffffd00787547 */ /* 0x000ff0000b83ffff */
.L_x_41:
[----:B------:R-:W-:Y:S01]  /*0d90*/  ISETP.GE.AND P0, PT, R20, 0x1, PT ;  /* 0x000000011400780c */ /* 0x000fe20003f06270 */
[----:B------:R-:W-:-:S12]  /*0da0*/  BSSY.RECONVERGENT B0, `(.L_x_55) ;  /* 0x0000028000007945 */ /* 0x000fd80003800200 */
[----:B------:R-:W-:Y:S05]  /*0db0*/  @!P0 BRA `(.L_x_56) ;  /* 0x0000000000988947 */ /* 0x000fea0003800000 */
[----:B------:R-:W-:Y:S01]  /*0dc0*/  I2FP.F32.U32 R20, R20 ;  /* 0x0000001400147245 */ /* 0x000fe20000201000 */
[----:B------:R-:W-:Y:S03]  /*0dd0*/  BSSY.RECONVERGENT B1, `(.L_x_57) ;  /* 0x000000c000017945 */ /* 0x000fe60003800200 */
[----:B------:R-:W-:-:S04]  /*0de0*/  IADD3 R4, PT, PT, R20, 0x1800000, RZ ;  /* 0x0180000014047810 */ /* 0x000fc80007ffe0ff */
[----:B------:R-:W-:-:S04]  /*0df0*/  LOP3.LUT R4, R4, 0x7f800000, RZ, 0xc0, !PT ;  /* 0x7f80000004047812 */ /* 0x000fc800078ec0ff */
[----:B------:R-:W-:-:S13]  /*0e00*/  ISETP.GT.U32.AND P0, PT, R4, 0x1ffffff, PT ;  /* 0x01ffffff0400780c */ /* 0x000fda0003f04070 */
[----:B------:R-:W-:Y:S05]  /*0e10*/  @P0 BRA `(.L_x_58) ;  /* 0x00000000000c0947 */ /* 0x000fea0003800000 */
[----:B------:R-:W-:-:S07]  /*0e20*/  MOV R21, 0xe40 ;  /* 0x00000e4000157802 */ /* 0x000fce0000000f00 */
[----:B-----5:R-:W-:Y:S05]  /*0e30*/  CALL.REL.NOINC `($__internal_2_$__cuda_sm20_rcp_rn_f32_slowpath) ;  /* 0x0000000800807944 */ /* 0x020fea0003c00000 */
[----:B------:R-:W-:Y:S05]  /*0e40*/  BRA `(.L_x_59) ;  /* 0x0000000000107947 */ /* 0x000fea0003800000 */
.L_x_58:
[----:B------:R-:W0:Y:S02]  /*0e50*/  MUFU.RCP R5, R20 ;  /* 0x0000001400057308 */ /* 0x000e240000001000 */
[----:B0-----:R-:W-:-:S04]  /*0e60*/  FFMA R4, R20, R5, -1 ;  /* 0xbf80000014047423 */ /* 0x001fc80000000005 */
[----:B------:R-:W-:-:S04]  /*0e70*/  FADD.FTZ R4, -R4, -RZ ;  /* 0x800000ff04047221 */ /* 0x000fc80000010100 */
[----:B------:R-:W-:-:S07]  /*0e80*/  FFMA R22, R5, R4, R5 ;  /* 0x0000000405167223 */ /* 0x000fce0000000005 */
.L_x_59:
[----:B------:R-:W-:Y:S05]  /*0e90*/  BSYNC.RECONVERGENT B1 ;  /* 0x0000000000017941 */ /* 0x000fea0003800200 */
.L_x_57:
[----:B------:R-:W0:Y:S01]  /*0ea0*/  MUFU.RCP R5, R20 ;  /* 0x0000001400057308 */ /* 0x000e220000001000 */
[----:B------:R-:W-:Y:S01]  /*0eb0*/  UMOV UR4, 0x3f800000 ;  /* 0x3f80000000047882 */ /* 0x000fe20000000000 */
[----:B------:R-:W-:Y:S01]  /*0ec0*/  BSSY.RECONVERGENT B2, `(.L_x_60) ;  /* 0x0000012000027945 */ /* 0x000fe20003800200 */
[----:B------:R-:W-:Y:S01]  /*0ed0*/  MOV R23, UR4 ;  /* 0x0000000400177c02 */ /* 0x000fe20008000f00 */
[-C--:B------:R-:W-:Y:S01]  /*0ee0*/  FMUL R11, R11, R22.reuse ;  /* 0x000000160b0b7220 */ /* 0x080fe20000400000 */
[-C--:B------:R-:W-:Y:S01]  /*0ef0*/  FMUL R12, R12, R22.reuse ;  /* 0x000000160c0c7220 */ /* 0x080fe20000400000 */
[-C--:B------:R-:W-:Y:S01]  /*0f00*/  FMUL R13, R13, R22.reuse ;  /* 0x000000160d0d7220 */ /* 0x080fe20000400000 */
[-C--:B-----5:R-:W-:Y:S01]  /*0f10*/  FFMA R8, R8, R22.reuse, -R19 ;  /* 0x0000001608087223 */ /* 0x0a0fe20000000813 */
[----:B------:R-:W1:Y:S01]  /*0f20*/  FCHK P0, -R23, R20 ;  /* 0x0000001417007302 */ /* 0x000e620000000100 */
[-C--:B------:R-:W-:Y:S01]  /*0f30*/  FFMA R9, R9, R22.reuse, -R18 ;  /* 0x0000001609097223 */ /* 0x080fe20000000812 */
[----:B------:R-:W-:Y:S01]  /*0f40*/  FFMA R10, R10, R22, -R17 ;  /* 0x000000160a0a7223 */ /* 0x000fe20000000811 */
[----:B0-----:R-:W-:-:S04]  /*0f50*/  FFMA R4, -R20, R5, 1 ;  /* 0x3f80000014047423 */ /* 0x001fc80000000105 */
[----:B------:R-:W-:-:S04]  /*0f60*/  FFMA R4, R5, R4, R5 ;  /* 0x0000000405047223 */ /* 0x000fc80000000005 */
[----:B------:R-:W-:-:S04]  /*0f70*/  FFMA R5, R4, -1, RZ ;  /* 0xbf80000004057823 */ /* 0x000fc800000000ff */
[----:B------:R-:W-:-:S04]  /*0f80*/  FFMA R21, -R20, R5, -1 ;  /* 0xbf80000014157423 */ /* 0x000fc80000000105 */
[----:B------:R-:W-:Y:S01]  /*0f90*/  FFMA R5, R4, R21, R5 ;  /* 0x0000001504057223 */ /* 0x000fe20000000005 */
[----:B-1----:R-:W-:Y:S06]  /*0fa0*/  @!P0 BRA `(.L_x_61) ;  /* 0x00000000000c8947 */ /* 0x002fec0003800000 */
[----:B------:R-:W-:-:S07]  /*0fb0*/  MOV R21, 0xfd0 ;  /* 0x00000fd000157802 */ /* 0x000fce0000000f00 */
[----:B------:R-:W-:Y:S05]  /*0fc0*/  CALL.REL.NOINC `($__internal_3_$__cuda_sm3x_div_rn_noftz_f32_slowpath) ;  /* 0x0000000800f47944 */ /* 0x000fea0003c00000 */
[----:B------:R-:W-:-:S07]  /*0fd0*/  MOV R5, R20 ;  /* 0x0000001400057202 */ /* 0x000fce0000000f00 */
.L_x_61:
[----:B------:R-:W-:Y:S05]  /*0fe0*/  BSYNC.RECONVERGENT B2 ;  /* 0x0000000000027941 */ /* 0x000fea0003800200 */
.L_x_60:
[-C--:B------:R-:W-:Y:S01]  /*0ff0*/  FMUL R0, R0, R5.reuse ;  /* 0x0000000500007220 */ /* 0x080fe20000400000 */
[-C--:B------:R-:W-:Y:S01]  /*1000*/  FMUL R6, R6, R5.reuse ;  /* 0x0000000506067220 */ /* 0x080fe20000400000 */
[----:B------:R-:W-:-:S07]  /*1010*/  FMUL R7, R7, R5 ;  /* 0x0000000507077220 */ /* 0x000fce0000400000 */
.L_x_56:
[----:B------:R-:W-:Y:S05]  /*1020*/  BSYNC.RECONVERGENT B0 ;  /* 0x0000000000007941 */ /* 0x000fea0003800200 */
.L_x_55:
[----:B------:R-:W-:Y:S01]  /*1030*/  FMUL R5, R11, R11 ;  /* 0x0000000b0b057220 */ /* 0x000fe20000400000 */
[----:B------:R-:W0:Y:S01]  /*1040*/  LDCU.128 UR4, c[0x0][0x390] ;  /* 0x00007200ff0477ac */ /* 0x000e220008000c00 */
[----:B------:R-:W-:Y:S01]  /*1050*/  FMUL R20, R8, R8 ;  /* 0x0000000808147220 */ /* 0x000fe20000400000 */
[----:B------:R-:W-:Y:S01]  /*1060*/  FMUL R21, R0, R0 ;  /* 0x0000000000157220 */ /* 0x000fe20000400000 */
[----:B------:R-:W-:Y:S01]  /*1070*/  FFMA R4, R12, R12, R5 ;  /* 0x0000000c0c047223 */ /* 0x000fe20000000005 */
[----:B------:R-:W-:Y:S01]  /*1080*/  BSSY.RECONVERGENT B0, `(.L_x_62) ;  /* 0x0000077000007945 */ /* 0x000fe20003800200 */
[----:B------:R-:W-:Y:S01]  /*1090*/  FFMA R5, R9, R9, R20 ;  /* 0x0000000909057223 */ /* 0x000fe20000000014 */
[----:B------:R-:W-:Y:S01]  /*10a0*/  FFMA R20, R6, R6, R21 ;  /* 0x0000000606147223 */ /* 0x000fe20000000015 */
[----:B------:R-:W-:Y:S02]  /*10b0*/  FFMA R4, R13, R13, R4 ;  /* 0x0000000d0d047223 */ /* 0x000fe40000000004 */
[----:B------:R-:W-:Y:S01]  /*10c0*/  FFMA R5, R10, R10, R5 ;  /* 0x0000000a0a057223 */ /* 0x000fe20000000005 */
[----:B------:R-:W-:Y:S01]  /*10d0*/  FFMA R20, R7, R7, R20 ;  /* 0x0000000707147223 */ /* 0x000fe20000000014 */
[----:B------:R-:W-:-:S02]  /*10e0*/  FADD R4, R4, 9.9999999747524270788e-07 ;  /* 0x358637bd04047421 */ /* 0x000fc40000000000 */
[----:B------:R-:W-:Y:S01]  /*10f0*/  FADD R26, R5, 9.9999999747524270788e-07 ;  /* 0x358637bd051a7421 */ /* 0x000fe20000000000 */
[----:B------:R-:W-:Y:S02]  /*1100*/  FADD R28, R20, 9.9999999747524270788e-07 ;  /* 0x358637bd141c7421 */ /* 0x000fe40000000000 */
[----:B------:R-:W-:Y:S01]  /*1110*/  FSETP.GEU.AND P0, PT, |R4|, 1.175494350822287508e-38, PT ;  /* 0x008000000400780b */ /* 0x000fe20003f0e200 */
[----:B0----5:R-:W-:Y:S01]  /*1120*/  FADD R22, -R18, UR5 ;  /* 0x0000000512167e21 */ /* 0x021fe20008000100 */
[----:B------:R-:W-:Y:S01]  /*1130*/  FSETP.GEU.AND P1, PT, |R26|, 1.175494350822287508e-38, PT ;  /* 0x008000001a00780b */ /* 0x000fe20003f2e200 */
[----:B------:R-:W-:Y:S01]  /*1140*/  FADD R20, -R19, UR4 ;  /* 0x0000000413147e21 */ /* 0x000fe20008000100 */
[----:B------:R-:W-:Y:S01]  /*1150*/  FSETP.GEU.AND P2, PT, |R28|, 1.175494350822287508e-38, PT ;  /* 0x008000001c00780b */ /* 0x000fe20003f4e200 */
[----:B------:R-:W-:Y:S01]  /*1160*/  FMUL R5, R22, R22 ;  /* 0x0000001616057220 */ /* 0x000fe20000400000 */
[----:B------:R-:W-:-:S03]  /*1170*/  FADD R21, -R17, UR6 ;  /* 0x0000000611157e21 */ /* 0x000fc60008000100 */
[----:B------:R-:W-:-:S04]  /*1180*/  FFMA R5, R20, R20, R5 ;  /* 0x0000001414057223 */ /* 0x000fc80000000005 */
[----:B------:R-:W-:Y:S01]  /*1190*/  @!P0 FMUL R4, R4, 16777216 ;  /* 0x4b80000004048820 */ /* 0x000fe20000400000 */
[----:B------:R-:W-:Y:S01]  /*11a0*/  FFMA R5, R21, R21, R5 ;  /* 0x0000001515057223 */ /* 0x000fe20000000005 */
[----:B------:R-:W-:Y:S02]  /*11b0*/  @!P1 FMUL R26, R26, 16777216 ;  /* 0x4b8000001a1a9820 */ /* 0x000fe40000400000 */
[----:B------:R-:W0:Y:S01]  /*11c0*/  MUFU.RSQ R24, R4 ;  /* 0x0000000400187308 */ /* 0x000e220000001400 */
[----:B------:R-:W-:Y:S01]  /*11d0*/  FADD R27, R5, 9.9999999747524270788e-07 ;  /* 0x358637bd051b7421 */ /* 0x000fe20000000000 */
[----:B------:R-:W-:-:S04]  /*11e0*/  @!P2 FMUL R28, R28, 16777216 ;  /* 0x4b8000001c1ca820 */ /* 0x000fc80000400000 */
[----:B------:R-:W-:Y:S02]  /*11f0*/  FSETP.GEU.AND P3, PT, |R27|, 1.175494350822287508e-38, PT ;  /* 0x008000001b00780b */ /* 0x000fe40003f6e200 */
[----:B------:R-:W1:Y:S08]  /*1200*/  MUFU.RSQ R5, R26 ;  /* 0x0000001a00057308 */ /* 0x000e700000001400 */
[----:B------:R-:W2:Y:S01]  /*1210*/  MUFU.RSQ R23, R28 ;  /* 0x0000001c00177308 */ /* 0x000ea20000001400 */
[----:B0-----:R-:W-:-:S02]  /*1220*/  @!P0 FMUL R24, R24, 4096 ;  /* 0x4580000018188820 */ /* 0x001fc40000400000 */
[----:B------:R-:W-:Y:S02]  /*1230*/  @!P3 FMUL R27, R27, 16777216 ;  /* 0x4b8000001b1bb820 */ /* 0x000fe40000400000 */
[C---:B------:R-:W-:Y:S01]  /*1240*/  FMUL R11, R24.reuse, R11 ;  /* 0x0000000b180b7220 */ /* 0x040fe20000400000 */
[C---:B------:R-:W-:Y:S01]  /*1250*/  FMUL R12, R24.reuse, R12 ;  /* 0x0000000c180c7220 */ /* 0x040fe20000400000 */
[----:B------:R-:W-:Y:S01]  /*1260*/  FMUL R25, R24, R13 ;  /* 0x0000000d18197220 */ /* 0x000fe20000400000 */
[----:B-1----:R-:W-:Y:S01]  /*1270*/  @!P1 FMUL R5, R5, 4096 ;  /* 0x4580000005059820 */ /* 0x002fe20000400000 */
[----:B------:R-:W0:Y:S01]  /*1280*/  LDC R24, c[0x0][0x38c] ;  /* 0x0000e300ff187b82 */ /* 0x000e220000000800 */
[----:B------:R-:W1:Y:S02]  /*1290*/  MUFU.RSQ R13, R27 ;  /* 0x0000001b000d7308 */ /* 0x000e640000001400 */
[C---:B------:R-:W-:Y:S01]  /*12a0*/  FMUL R8, R5.reuse, R8 ;  /* 0x0000000805087220 */ /* 0x040fe20000400000 */
[C---:B------:R-:W-:Y:S01]  /*12b0*/  FMUL R9, R5.reuse, R9 ;  /* 0x0000000905097220 */ /* 0x040fe20000400000 */
[----:B------:R-:W-:Y:S01]  /*12c0*/  FMUL R10, R5, R10 ;  /* 0x0000000a050a7220 */ /* 0x000fe20000400000 */
[----:B--2---:R-:W-:-:S02]  /*12d0*/  @!P2 FMUL R23, R23, 4096 ;  /* 0x458000001717a820 */ /* 0x004fc40000400000 */
[----:B------:R-:W2:Y:S02]  /*12e0*/  LDC.64 R4, c[0x0][0x3a0] ;  /* 0x0000e800ff047b82 */ /* 0x000ea40000000a00 */
[C---:B------:R-:W-:Y:S01]  /*12f0*/  FMUL R0, R23.reuse, R0 ;  /* 0x0000000017007220 */ /* 0x040fe20000400000 */
[C---:B------:R-:W-:Y:S01]  /*1300*/  FMUL R26, R23.reuse, R6 ;  /* 0x00000006171a7220 */ /* 0x040fe20000400000 */
[----:B------:R-:W-:-:S04]  /*1310*/  FMUL R23, R23, R7 ;  /* 0x0000000717177220 */ /* 0x000fc80000400000 */
[----:B------:R-:W3:Y:S01]  /*1320*/  LDC.64 R6, c[0x0][0x3a8] ;  /* 0x0000ea00ff067b82 */ /* 0x000ee20000000a00 */
[----:B-1----:R-:W-:-:S04]  /*1330*/  @!P3 FMUL R13, R13, 4096 ;  /* 0x458000000d0db820 */ /* 0x002fc80000400000 */
[-C--:B------:R-:W-:Y:S01]  /*1340*/  FMUL R20, R20, R13.reuse ;  /* 0x0000000d14147220 */ /* 0x080fe20000400000 */
[-C--:B------:R-:W-:Y:S01]  /*1350*/  FMUL R22, R22, R13.reuse ;  /* 0x0000000d16167220 */ /* 0x080fe20000400000 */
[----:B------:R-:W-:Y:S01]  /*1360*/  FMUL R13, R21, R13 ;  /* 0x0000000d150d7220 */ /* 0x000fe20000400000 */
[----:B0-----:R-:W-:-:S04]  /*1370*/  FMUL R21, R24, UR7 ;  /* 0x0000000718157c20 */ /* 0x001fc80008400000 */
[-C--:B------:R-:W-:Y:S01]  /*1380*/  FFMA R12, R12, R21.reuse, R15 ;  /* 0x000000150c0c7223 */ /* 0x080fe2000000000f */
[-C--:B------:R-:W-:Y:S01]  /*1390*/  FFMA R11, R11, R21.reuse, R16 ;  /* 0x000000150b0b7223 */ /* 0x080fe20000000010 */
[----:B------:R-:W-:Y:S01]  /*13a0*/  FFMA R25, R25, R21, R14 ;  /* 0x0000001519197223 */ /* 0x000fe2000000000e */
[C---:B--2---:R-:W-:Y:S01]  /*13b0*/  FMUL R15, R24.reuse, R4 ;  /* 0x00000004180f7220 */ /* 0x044fe20000400000 */
[----:B------:R-:W-:-:S03]  /*13c0*/  FMUL R5, R24, R5 ;  /* 0x0000000518057220 */ /* 0x000fc60000400000 */
[-C--:B------:R-:W-:Y:S01]  /*13d0*/  FFMA R11, R8, R15.reuse, R11 ;  /* 0x0000000f080b7223 */ /* 0x080fe2000000000b */
[-C--:B------:R-:W-:Y:S01]  /*13e0*/  FFMA R9, R9, R15.reuse, R12 ;  /* 0x0000000f09097223 */ /* 0x080fe2000000000c */
[----:B------:R-:W-:Y:S01]  /*13f0*/  FFMA R10, R10, R15, R25 ;  /* 0x0000000f0a0a7223 */ /* 0x000fe20000000019 */
[----:B---3--:R-:W-:Y:S01]  /*1400*/  FMUL R4, R7, 0.81000000238418579102 ;  /* 0x3f4f5c2907047820 */ /* 0x008fe20000400000 */
[-C--:B------:R-:W-:Y:S01]  /*1410*/  FFMA R11, R0, R5.reuse, R11 ;  /* 0x00000005000b7223 */ /* 0x080fe2000000000b */
[-C--:B------:R-:W-:Y:S01]  /*1420*/  FFMA R9, R26, R5.reuse, R9 ;  /* 0x000000051a097223 */ /* 0x080fe20000000009 */
[----:B------:R-:W-:Y:S01]  /*1430*/  FMUL R6, R24, R6 ;  /* 0x0000000618067220 */ /* 0x000fe20000400000 */
[C---:B------:R-:W-:Y:S01]  /*1440*/  FADD R0, R19.reuse, -R4 ;  /* 0x8000000413007221 */ /* 0x040fe20000000000 */
[-C--:B------:R-:W-:Y:S01]  /*1450*/  FSETP.GT.AND P2, PT, R19, R4.reuse, PT ;  /* 0x000000041300720b */ /* 0x080fe20003f44000 */
[----:B------:R-:W-:Y:S01]  /*1460*/  FFMA R10, R23, R5, R10 ;  /* 0x00000005170a7223 */ /* 0x000fe2000000000a */
[----:B------:R-:W-:Y:S01]  /*1470*/  FSETP.GT.AND P1, PT, R18, R4, PT ;  /* 0x000000041200720b */ /* 0x000fe20003f24000 */
[-C--:B------:R-:W-:Y:S01]  /*1480*/  FFMA R5, R22, R6.reuse, R9 ;  /* 0x0000000616057223 */ /* 0x080fe20000000009 */
[----:B------:R-:W-:Y:S01]  /*1490*/  FFMA R20, R20, R6, R11 ;  /* 0x0000000614147223 */ /* 0x000fe2000000000b */
[----:B------:R-:W-:Y:S01]  /*14a0*/  FMUL R9, R0, 6 ;  /* 0x40c0000000097820 */ /* 0x000fe20000400000 */
[----:B------:R-:W-:Y:S01]  /*14b0*/  FADD R0, R18, -R4 ;  /* 0x8000000412007221 */ /* 0x000fe20000000000 */
[----:B------:R-:W-:Y:S01]  /*14c0*/  FSETP.GT.AND P0, PT, R17, R4, PT ;  /* 0x000000041100720b */ /* 0x000fe20003f04000 */
[----:B------:R-:W-:Y:S01]  /*14d0*/  FFMA R13, R13, R6, R10 ;  /* 0x000000060d0d7223 */ /* 0x000fe2000000000a */
[----:B------:R-:W-:Y:S01]  /*14e0*/  FADD R6, R17, -R4 ;  /* 0x8000000411067221 */ /* 0x000fe20000000000 */
[----:B------:R-:W-:Y:S01]  /*14f0*/  FMUL R0, R0, 6 ;  /* 0x40c0000000007820 */ /* 0x000fe20000400000 */
[----:B------:R-:W-:-:S02]  /*1500*/  FSETP.GEU.AND P3, PT, R18, -R4, PT ;  /* 0x800000041200720b */ /* 0x000fc40003f6e000 */
[----:B------:R-:W-:Y:S01]  /*1510*/  @P2 FFMA R20, -R9, R24, R20 ;  /* 0x0000001809142223 */ /* 0x000fe20000000114 */
[----:B------:R-:W-:Y:S01]  /*1520*/  FSETP.GEU.AND P2, PT, R19, -R4, PT ;  /* 0x800000041300720b */ /* 0x000fe20003f4e000 */
[----:B------:R-:W-:Y:S01]  /*1530*/  @P1 FFMA R5, -R0, R24, R5 ;  /* 0x0000001800051223 */ /* 0x000fe20000000105 */
[----:B------:R-:W-:Y:S01]  /*1540*/  FSETP.GEU.AND P4, PT, R17, -R4, PT ;  /* 0x800000041100720b */ /* 0x000fe20003f8e000 */
[----:B------:R-:W-:Y:S01]  /*1550*/  FMUL R8, R6, 6 ;  /* 0x40c0000006087820 */ /* 0x000fe20000400000 */
[--C-:B------:R-:W-:Y:S01]  /*1560*/  FADD R0, -R19, -R4.reuse ;  /* 0x8000000413007221 */ /* 0x100fe20000000100 */
[--C-:B------:R-:W-:Y:S01]  /*1570*/  FADD R6, -R18, -R4.reuse ;  /* 0x8000000412067221 */ /* 0x100fe20000000100 */
[----:B------:R-:W-:Y:S01]  /*1580*/  FADD R4, -R17, -R4 ;  /* 0x8000000411047221 */ /* 0x000fe20000000100 */
[----:B------:R-:W-:Y:S01]  /*1590*/  @P0 FFMA R13, -R8, R24, R13 ;  /* 0x00000018080d0223 */ /* 0x000fe2000000010d */
[----:B------:R-:W-:Y:S01]  /*15a0*/  FMUL R9, R0, 6 ;  /* 0x40c0000000097820 */ /* 0x000fe20000400000 */
[----:B------:R-:W-:Y:S01]  /*15b0*/  FMUL R6, R6, 6 ;  /* 0x40c0000006067820 */ /* 0x000fe20000400000 */
[----:B------:R-:W-:-:S03]  /*15c0*/  FMUL R4, R4, 6 ;  /* 0x40c0000004047820 */ /* 0x000fc60000400000 */
[-C--:B------:R-:W-:Y:S01]  /*15d0*/  @!P2 FFMA R20, R9, R24.reuse, R20 ;  /* 0x000000180914a223 */ /* 0x080fe20000000014 */
[-C--:B------:R-:W-:Y:S01]  /*15e0*/  @!P3 FFMA R5, R6, R24.reuse, R5 ;  /* 0x000000180605b223 */ /* 0x080fe20000000005 */
[-C--:B------:R-:W-:Y:S02]  /*15f0*/  @!P4 FFMA R13, R4, R24.reuse, R13 ;  /* 0x00000018040dc223 */ /* 0x080fe4000000000d */
[-C--:B------:R-:W-:Y:S01]  /*1600*/  FFMA R0, R20, R24.reuse, R19 ;  /* 0x0000001814007223 */ /* 0x080fe20000000013 */
[-C--:B------:R-:W-:Y:S01]  /*1610*/  FFMA R18, R5, R24.reuse, R18 ;  /* 0x0000001805127223 */ /* 0x080fe20000000012 */
[----:B------:R-:W-:-:S03]  /*1620*/  FFMA R24, R13, R24, R17 ;  /* 0x000000180d187223 */ /* 0x000fc60000000011 */
[-C--:B------:R-:W-:Y:S02]  /*1630*/  FSETP.GT.AND P0, PT, R0, R7.reuse, PT ;  /* 0x000000070000720b */ /* 0x080fe40003f04000 */
[-C--:B------:R-:W-:Y:S02]  /*1640*/  FSETP.GT.AND P1, PT, R18, R7.reuse, PT ;  /* 0x000000071200720b */ /* 0x080fe40003f24000 */
[-C--:B------:R-:W-:Y:S02]  /*1650*/  FSETP.GT.AND P2, PT, R24, R7.reuse, PT ;  /* 0x000000071800720b */ /* 0x080fe40003f44000 */
[-C--:B------:R-:W-:Y:S02]  /*1660*/  FSEL R0, R0, R7.reuse, !P0 ;  /* 0x0000000700007208 */ /* 0x080fe40004000000 */
[-C--:B------:R-:W-:Y:S02]  /*1670*/  FSEL R18, R18, R7.reuse, !P1 ;  /* 0x0000000712127208 */ /* 0x080fe40004800000 */
[----:B------:R-:W-:-:S02]  /*1680*/  FSEL R24, R24, R7, !P2 ;  /* 0x0000000718187208 */ /* 0x000fc40005000000 */
[-C--:B------:R-:W-:Y:S02]  /*1690*/  FSETP.GEU.AND P0, PT, R0, -R7.reuse, PT ;  /* 0x800000070000720b */ /* 0x080fe40003f0e000 */
[-C--:B------:R-:W-:Y:S02]  /*16a0*/  FSETP.GEU.AND P1, PT, R18, -R7.reuse, PT ;  /* 0x800000071200720b */ /* 0x080fe40003f2e000 */
[-C--:B------:R-:W-:Y:S02]  /*16b0*/  FSETP.GEU.AND P2, PT, R24, -R7.reuse, PT ;  /* 0x800000071800720b */ /* 0x080fe40003f4e000 */
[-C--:B------:R-:W-:Y:S02]  /*16c0*/  FSEL R9, R0, -R7.reuse, P0 ;  /* 0x8000000700097208 */ /* 0x080fe40000000000 */
[-C--:B------:R-:W-:Y:S02]  /*16d0*/  FSEL R11, R18, -R7.reuse, P1 ;  /* 0x80000007120b7208 */ /* 0x080fe40000800000 */
[----:B------:R-:W-:Y:S01]  /*16e0*/  FSEL R15, R24, -R7, P2 ;  /* 0x80000007180f7208 */ /* 0x000fe20001000000 */
[----:B------:R-:W-:Y:S01]  /*16f0*/  FMUL R7, R5, R5 ;  /* 0x0000000505077220 */ /* 0x000fe20000400000 */
[----:B------:R0:W-:Y:S03]  /*1700*/  STG.E desc[UR10][R2.64], R9 ;  /* 0x0000000902007986 */ /* 0x0001e6000c10190a */
[----:B------:R-:W-:Y:S01]  /*1710*/  FFMA R0, R20, R20, R7 ;  /* 0x0000001414007223 */ /* 0x000fe20000000007 */
[----:B------:R0:W-:Y:S03]  /*1720*/  STG.E desc[UR10][R2.64+0x4], R11 ;  /* 0x0000040b02007986 */ /* 0x0001e6000c10190a */
[----:B------:R-:W-:Y:S01]  /*1730*/  FFMA R0, R13, R13, R0 ;  /* 0x0000000d0d007223 */ /* 0x000fe20000000000 */
[----:B------:R0:W-:Y:S04]  /*1740*/  STG.E desc[UR10][R2.64+0x8], R15 ;  /* 0x0000080f02007986 */ /* 0x0001e8000c10190a */
[----:B------:R-:W-:-:S13]  /*1750*/  FSETP.GT.AND P0, PT, R0, 64, PT ;  /* 0x428000000000780b */ /* 0x000fda0003f04000 */
[----:B0-----:R-:W-:Y:S05]  /*1760*/  @!P0 BRA `(.L_x_63) ;  /* 0x0000000000208947 */ /* 0x001fea0003800000 */
[----:B------:R-:W-:-:S05]  /*1770*/  FADD R0, R0, 9.9999997171806853657e-10 ;  /* 0x3089705f00007421 */ /* 0x000fca0000000000 */
[----:B------:R-:W-:-:S13]  /*1780*/  FSETP.GEU.AND P0, PT, |R0|, 1.175494350822287508e-38, PT ;  /* 0x008000000000780b */ /* 0x000fda0003f0e200 */
[----:B------:R-:W-:-:S04]  /*1790*/  @!P0 FMUL R0, R0, 16777216 ;  /* 0x4b80000000008820 */ /* 0x000fc80000400000 */
[----:B------:R-:W0:Y:S02]  /*17a0*/  MUFU.RSQ R4, R0 ;  /* 0x0000000000047308 */ /* 0x000e240000001400 */
[----:B0-----:R-:W-:-:S04]  /*17b0*/  @!P0 FMUL R4, R4, 4096 ;  /* 0x4580000004048820 */ /* 0x001fc80000400000 */
[-C--:B------:R-:W-:Y:S01]  /*17c0*/  FMUL.M8 R20, R20, R4.reuse ;  /* 0x0000000414147220 */ /* 0x080fe20000700000 */
[-C--:B------:R-:W-:Y:S01]  /*17d0*/  FMUL.M8 R5, R5, R4.reuse ;  /* 0x0000000405057220 */ /* 0x080fe20000700000 */
[----:B------:R-:W-:-:S07]  /*17e0*/  FMUL.M8 R13, R13, R4 ;  /* 0x000000040d0d7220 */ /* 0x000fce0000700000 */
.L_x_63:
[----:B------:R-:W-:Y:S05]  /*17f0*/  BSYNC.RECONVERGENT B0 ;  /* 0x0000000000007941 */ /* 0x000fea0003800200 */
.L_x_62:
[----:B------:R-:W-:Y:S04]  /*1800*/  STG.E desc[UR10][R2.64+0xc], R20 ;  /* 0x00000c1402007986 */ /* 0x000fe8000c10190a */
[----:B------:R-:W-:Y:S04]  /*1810*/  STG.E desc[UR10][R2.64+0x10], R5 ;  /* 0x0000100502007986 */ /* 0x000fe8000c10190a */
[----:B------:R-:W-:Y:S01]  /*1820*/  STG.E desc[UR10][R2.64+0x14], R13 ;  /* 0x0000140d02007986 */ /* 0x000fe2000c10190a */
[----:B------:R-:W-:Y:S05]  /*1830*/  EXIT ;  /* 0x000000000000794d */ /* 0x000fea0003800000 */
        .weak           $__internal_2_$__cuda_sm20_rcp_rn_f32_slowpath
        .type           $__internal_2_$__cuda_sm20_rcp_rn_f32_slowpath,@function
        .size           $__internal_2_$__cuda_sm20_rcp_rn_f32_slowpath,($__internal_3_$__cuda_sm3x_div_rn_noftz_f32_slowpath - $__internal_2_$__cuda_sm20_rcp_rn_f32_slowpath)
$__internal_2_$__cuda_sm20_rcp_rn_f32_slowpath:
[----:B------:R-:W-:Y:S01]  /*1840*/  SHF.L.U32 R5, R20, 0x1, RZ ;  /* 0x0000000114057819 */ /* 0x000fe200000006ff */
[----:B------:R-:W-:Y:S01]  /*1850*/  BSSY.RECONVERGENT B2, `(.L_x_64) ;  /* 0x0000031000027945 */ /* 0x000fe20003800200 */
[----:B------:R-:W-:Y:S02]  /*1860*/  MOV R4, R20 ;  /* 0x0000001400047202 */ /* 0x000fe40000000f00 */
[----:B------:R-:W-:-:S04]  /*1870*/  SHF.R.U32.HI R5, RZ, 0x18, R5 ;  /* 0x00000018ff057819 */ /* 0x000fc80000011605 */
[----:B------:R-:W-:-:S13]  /*1880*/  ISETP.NE.U32.AND P0, PT, R5, RZ, PT ;  /* 0x000000ff0500720c */ /* 0x000fda0003f05070 */
[----:B------:R-:W-:Y:S05]  /*1890*/  @P0 BRA `(.L_x_65) ;  /* 0x0000000000280947 */ /* 0x000fea0003800000 */
[----:B------:R-:W-:-:S04]  /*18a0*/  SHF.L.U32 R5, R4, 0x1, RZ ;  /* 0x0000000104057819 */ /* 0x000fc800000006ff */
[----:B------:R-:W-:-:S13]  /*18b0*/  ISETP.NE.AND P0, PT, R5, RZ, PT ;  /* 0x000000ff0500720c */ /* 0x000fda0003f05270 */
[----:B------:R-:W-:Y:S01]  /*18c0*/  @P0 FFMA R23, R4, 1.84467440737095516160e+19, RZ ;  /* 0x5f80000004170823 */ /* 0x000fe200000000ff */
[----:B------:R-:W-:Y:S08]  /*18d0*/  @!P0 MUFU.RCP R22, R4 ;  /* 0x0000000400168308 */ /* 0x000ff00000001000 */
[----:B------:R-:W0:Y:S02]  /*18e0*/  @P0 MUFU.RCP R24, R23 ;  /* 0x0000001700180308 */ /* 0x000e240000001000 */
[----:B0-----:R-:W-:-:S04]  /*18f0*/  @P0 FFMA R5, R23, R24, -1 ;  /* 0xbf80000017050423 */ /* 0x001fc80000000018 */
[----:B------:R-:W-:-:S04]  /*1900*/  @P0 FADD.FTZ R5, -R5, -RZ ;  /* 0x800000ff05050221 */ /* 0x000fc80000010100 */
[----:B------:R-:W-:-:S04]  /*1910*/  @P0 FFMA R5, R24, R5, R24 ;  /* 0x0000000518050223 */ /* 0x000fc80000000018 */
[----:B------:R-:W-:Y:S01]  /*1920*/  @P0 FFMA R22, R5, 1.84467440737095516160e+19, RZ ;  /* 0x5f80000005160823 */ /* 0x000fe200000000ff */
[----:B------:R-:W-:Y:S06]  /*1930*/  BRA `(.L_x_66) ;  /* 0x0000000000887947 */ /* 0x000fec0003800000 */
.L_x_65:
[----:B------:R-:W-:-:S04]  /*1940*/  IADD3 R22, PT, PT, R5, -0xfd, RZ ;  /* 0xffffff0305167810 */ /* 0x000fc80007ffe0ff */
[----:B------:R-:W-:-:S13]  /*1950*/  ISETP.GT.U32.AND P0, PT, R22, 0x1, PT ;  /* 0x000000011600780c */ /* 0x000fda0003f04070 */
[----:B------:R-:W-:Y:S05]  /*1960*/  @P0 BRA `(.L_x_67) ;  /* 0x0000000000780947 */ /* 0x000fea0003800000 */
[----:B------:R-:W-:Y:S01]  /*1970*/  LOP3.LUT R23, R4, 0x7fffff, RZ, 0xc0, !PT ;  /* 0x007fffff04177812 */ /* 0x000fe200078ec0ff */
[----:B------:R-:W-:-:S03]  /*1980*/  HFMA2 R27, -RZ, RZ, 0, 1.78813934326171875e-07 ;  /* 0x00000003ff1b7431 */ /* 0x000fc600000001ff */
[----:B------:R-:W-:-:S04]  /*1990*/  LOP3.LUT R24, R23, 0x3f800000, RZ, 0xfc, !PT ;  /* 0x3f80000017187812 */ /* 0x000fc800078efcff */
[----:B------:R-:W0:Y:S02]  /*19a0*/  MUFU.RCP R23, R24 ;  /* 0x0000001800177308 */ /* 0x000e240000001000 */
[----:B0-----:R-:W-:-:S04]  /*19b0*/  FFMA R25, R24, R23, -1 ;  /* 0xbf80000018197423 */ /* 0x001fc80000000017 */
[----:B------:R-:W-:-:S04]  /*19c0*/  FADD.FTZ R26, -R25, -RZ ;  /* 0x800000ff191a7221 */ /* 0x000fc80000010100 */
[CCC-:B------:R-:W-:Y:S01]  /*19d0*/  FFMA.RM R25, R23.reuse, R26.reuse, R23.reuse ;  /* 0x0000001a17197223 */ /* 0x1c0fe20000004017 */
[----:B------:R-:W-:-:S04]  /*19e0*/  FFMA.RP R26, R23, R26, R23 ;  /* 0x0000001a171a7223 */ /* 0x000fc80000008017 */
[C---:B------:R-:W-:Y:S02]  /*19f0*/  LOP3.LUT R23, R25.reuse, 0x7fffff, RZ, 0xc0, !PT ;  /* 0x007fffff19177812 */ /* 0x040fe400078ec0ff */
[----:B------:R-:W-:Y:S02]  /*1a00*/  FSETP.NEU.FTZ.AND P0, PT, R25, R26, PT ;  /* 0x0000001a1900720b */ /* 0x000fe40003f1d000 */
[----:B------:R-:W-:Y:S02]  /*1a10*/  SHF.L.U32 R26, R27, R22, RZ ;  /* 0x000000161b1a7219 */ /* 0x000fe400000006ff */
[----:B------:R-:W-:Y:S02]  /*1a20*/  LOP3.LUT R23, R23, 0x800000, RZ, 0xfc, !PT ;  /* 0x0080000017177812 */ /* 0x000fe400078efcff */
[----:B------:R-:W-:Y:S02]  /*1a30*/  SEL R25, RZ, 0xffffffff, !P0 ;  /* 0xffffffffff197807 */ /* 0x000fe40004000000 */
[----:B------:R-:W-:-:S02]  /*1a40*/  LOP3.LUT R27, R26, R23, RZ, 0xc0, !PT ;  /* 0x000000171a1b7212 */ /* 0x000fc400078ec0ff */
[----:B------:R-:W-:Y:S02]  /*1a50*/  IADD3 R25, PT, PT, -R25, RZ, RZ ;  /* 0x000000ff19197210 */ /* 0x000fe40007ffe1ff */
[-C--:B------:R-:W-:Y:S02]  /*1a60*/  SHF.R.U32.HI R27, RZ, R22.reuse, R27 ;  /* 0x00000016ff1b7219 */ /* 0x080fe4000001161b */
[----:B------:R-:W-:Y:S02]  /*1a70*/  LOP3.LUT P1, RZ, R25, R22, R23, 0xf8, !PT ;  /* 0x0000001619ff7212 */ /* 0x000fe4000782f817 */
[C---:B------:R-:W-:Y:S02]  /*1a80*/  LOP3.LUT P0, RZ, R27.reuse, 0x1, RZ, 0xc0, !PT ;  /* 0x000000011bff7812 */ /* 0x040fe4000780c0ff */
[----:B------:R-:W-:-:S04]  /*1a90*/  LOP3.LUT P2, RZ, R27, 0x2, RZ, 0xc0, !PT ;  /* 0x000000021bff7812 */ /* 0x000fc8000784c0ff */
[----:B------:R-:W-:Y:S02]  /*1aa0*/  PLOP3.LUT P0, PT, P0, P1, P2, 0xe0, 0x0 ;  /* 0x000000000000781c */ /* 0x000fe40000703c20 */
[----:B------:R-:W-:Y:S02]  /*1ab0*/  LOP3.LUT P1, RZ, R4, 0x7fffff, RZ, 0xc0, !PT ;  /* 0x007fffff04ff7812 */ /* 0x000fe4000782c0ff */
[----:B------:R-:W-:-:S04]  /*1ac0*/  SEL R22, RZ, 0x1, !P0 ;  /* 0x00000001ff167807 */ /* 0x000fc80004000000 */
[----:B------:R-:W-:-:S04]  /*1ad0*/  IADD3 R22, PT, PT, -R22, RZ, RZ ;  /* 0x000000ff16167210 */ /* 0x000fc80007ffe1ff */
[----:B------:R-:W-:Y:S02]  /*1ae0*/  ISETP.GE.AND P0, PT, R22, RZ, PT ;  /* 0x000000ff1600720c */ /* 0x000fe40003f06270 */
[----:B------:R-:W-:-:S04]  /*1af0*/  IADD3 R22, PT, PT, R5, -0xfc, RZ ;  /* 0xffffff0405167810 */ /* 0x000fc80007ffe0ff */
[----:B------:R-:W-:-:S07]  /*1b00*/  SHF.R.U32.HI R23, RZ, R22, R23 ;  /* 0x00000016ff177219 */ /* 0x000fce0000011617 */
[----:B------:R-:W-:-:S04]  /*1b10*/  @!P0 IADD3 R23, PT, PT, R23, 0x1, RZ ;  /* 0x0000000117178810 */ /* 0x000fc80007ffe0ff */
[----:B------:R-:W-:-:S04]  /*1b20*/  @!P1 SHF.L.U32 R23, R23, 0x1, RZ ;  /* 0x0000000117179819 */ /* 0x000fc800000006ff */
[----:B------:R-:W-:Y:S01]  /*1b30*/  LOP3.LUT R22, R23, 0x80000000, R4, 0xf8, !PT ;  /* 0x8000000017167812 */ /* 0x000fe200078ef804 */
[----:B------:R-:W-:Y:S06]  /*1b40*/  BRA `(.L_x_66) ;  /* 0x0000000000047947 */ /* 0x000fec0003800000 */
.L_x_67:
[----:B------:R0:W1:Y:S02]  /*1b50*/  MUFU.RCP R22, R4 ;  /* 0x0000000400167308 */ /* 0x0000640000001000 */
.L_x_66:
[----:B------:R-:W-:Y:S05]  /*1b60*/  BSYNC.RECONVERGENT B2 ;  /* 0x0000000000027941 */ /* 0x000fea0003800200 */
.L_x_64:
[----:B------:R-:W-:Y:S01]  /*1b70*/  HFMA2 R5, -RZ, RZ, 0, 0 ;  /* 0x00000000ff057431 */ /* 0x000fe200000001ff */
[----:B0-----:R-:W-:-:S04]  /*1b80*/  MOV R4, R21 ;  /* 0x0000001500047202 */ /* 0x001fc80000000f00 */
[----:B-1----:R-:W-:Y:S05]  /*1b90*/  RET.REL.NODEC R4 `(updateBoids) ;  /* 0xffffffe404187950 */ /* 0x002fea0003c3ffff */
        .weak           $__internal_3_$__cuda_sm3x_div_rn_noftz_f32_slowpath
        .type           $__internal_3_$__cuda_sm3x_div_rn_noftz_f32_slowpath,@function
        .size           $__internal_3_$__cuda_sm3x_div_rn_noftz_f32_slowpath,(.L_x_84 - $__internal_3_$__cuda_sm3x_div_rn_noftz_f32_slowpath)
$__internal_3_$__cuda_sm3x_div_rn_noftz_f32_slowpath:
[----:B------:R-:W-:Y:S01]  /*1ba0*/  SHF.R.U32.HI R5, RZ, 0x17, R20 ;  /* 0x00000017ff057819 */ /* 0x000fe20000011614 */
[----:B------:R-:W-:Y:S04]  /*1bb0*/  BSSY.RECONVERGENT B1, `(.L_x_68) ;  /* 0x000005c000017945 */ /* 0x000fe80003800200 */
[----:B------:R-:W-:Y:S01]  /*1bc0*/  BSSY.RELIABLE B3, `(.L_x_69) ;  /* 0x000001b000037945 */ /* 0x000fe20003800100 */
[----:B------:R-:W-:Y:S02]  /*1bd0*/  MOV R23, R20 ;  /* 0x0000001400177202 */ /* 0x000fe40000000f00 */
[----:B------:R-:W-:-:S04]  /*1be0*/  LOP3.LUT R5, R5, 0xff, RZ, 0xc0, !PT ;  /* 0x000000ff05057812 */ /* 0x000fc800078ec0ff */
[----:B------:R-:W-:-:S04]  /*1bf0*/  IADD3 R24, PT, PT, R5, -0x1, RZ ;  /* 0xffffffff05187810 */ /* 0x000fc80007ffe0ff */
[----:B------:R-:W-:-:S13]  /*1c00*/  ISETP.GT.U32.AND P0, PT, R24, 0xfd, PT ;  /* 0x000000fd1800780c */ /* 0x000fda0003f04070 */
[----:B------:R-:W-:Y:S01]  /*1c10*/  @!P0 MOV R22, RZ ;  /* 0x000000ff00168202 */ /* 0x000fe20000000f00 */
[----:B------:R-:W-:Y:S06]  /*1c20*/  @!P0 BRA `(.L_x_70) ;  /* 0x0000000000508947 */ /* 0x000fec0003800000 */
[----:B------:R-:W-:Y:S02]  /*1c30*/  FSETP.GTU.FTZ.AND P0, PT, |R20|, +INF , PT ;  /* 0x7f8000001400780b */ /* 0x000fe40003f1c200 */
[----:B------:R-:W-:-:S11]  /*1c40*/  MOV R4, R20 ;  /* 0x0000001400047202 */ /* 0x000fd60000000f00 */
[----:B------:R-:W-:Y:S05]  /*1c50*/  @P0 BREAK.RELIABLE B3 ;  /* 0x0000000000030942 */ /* 0x000fea0003800100 */
[----:B------:R-:W-:Y:S05]  /*1c60*/  @P0 BRA `(.L_x_71) ;  /* 0x00000004003c0947 */ /* 0x000fea0003800000 */
[----:B------:R-:W-:-:S05]  /*1c70*/  HFMA2 R20, -RZ, RZ, -1.875, 0 ;  /* 0xbf800000ff147431 */ /* 0x000fca00000001ff */
[----:B------:R-:W-:-:S13]  /*1c80*/  LOP3.LUT P0, RZ, R23, 0x7fffffff, R20, 0xc8, !PT ;  /* 0x7fffffff17ff7812 */ /* 0x000fda000780c814 */
[----:B------:R-:W-:Y:S05]  /*1c90*/  @!P0 BREAK.RELIABLE B3 ;  /* 0x0000000000038942 */ /* 0x000fea0003800100 */
[----:B------:R-:W-:Y:S05]  /*1ca0*/  @!P0 BRA `(.L_x_72) ;  /* 0x0000000400248947 */ /* 0x000fea0003800000 */
[----:B------:R-:W-:Y:S02]  /*1cb0*/  FSETP.NEU.FTZ.AND P0, PT, |R4|, +INF , PT ;  /* 0x7f8000000400780b */ /* 0x000fe40003f1d200 */
[----:B------:R-:W-:-:S04]  /*1cc0*/  LOP3.LUT P1, RZ, R20, 0x7fffffff, RZ, 0xc0, !PT ;  /* 0x7fffffff14ff7812 */ /* 0x000fc8000782c0ff */
[----:B------:R-:W-:-:S13]  /*1cd0*/  PLOP3.LUT P0, PT, P0, P1, PT, 0x2f, 0xf2 ;  /* 0x0000000000f2781c */ /* 0x000fda0000702577 */
[----:B------:R-:W-:Y:S05]  /*1ce0*/  @P0 BREAK.RELIABLE B3 ;  /* 0x0000000000030942 */ /* 0x000fea0003800100 */
[----:B------:R-:W-:Y:S05]  /*1cf0*/  @P0 BRA `(.L_x_73) ;  /* 0x0000000400080947 */ /* 0x000fea0003800000 */
[----:B------:R-:W-:-:S13]  /*1d00*/  LOP3.LUT P0, RZ, R23, 0x7fffffff, RZ, 0xc0, !PT ;  /* 0x7fffffff17ff7812 */ /* 0x000fda000780c0ff */
[----:B------:R-:W-:Y:S05]  /*1d10*/  @!P0 BREAK.RELIABLE B3 ;  /* 0x0000000000038942 */ /* 0x000fea0003800100 */
[----:B------:R-:W-:Y:S05]  /*1d20*/  @!P0 BRA `(.L_x_74) ;  /* 0x0000000000f08947 */ /* 0x000fea0003800000 */
[----:B------:R-:W-:Y:S02]  /*1d30*/  ISETP.GE.AND P0, PT, R24, RZ, PT ;  /* 0x000000ff1800720c */ /* 0x000fe40003f06270 */
[----:B------:R-:W-:-:S11]  /*1d40*/  MOV R22, RZ ;  /* 0x000000ff00167202 */ /* 0x000fd60000000f00 */
[----:B------:R-:W-:Y:S01]  /*1d50*/  @!P0 FFMA R23, R4, 1.84467440737095516160e+19, RZ ;  /* 0x5f80000004178823 */ /* 0x000fe200000000ff */
[----:B------:R-:W-:-:S07]  /*1d60*/  @!P0 IADD3 R22, PT, PT, R22, 0x40, RZ ;  /* 0x0000004016168810 */ /* 0x000fce0007ffe0ff */
.L_x_70:
[----:B------:R-:W-:Y:S05]  /*1d70*/  BSYNC.RELIABLE B3 ;  /* 0x0000000000037941 */ /* 0x000fea0003800100 */
.L_x_69:
[----:B------:R-:W-:Y:S01]  /*1d80*/  LEA R4, R5, 0xc0800000, 0x17 ;  /* 0xc080000005047811 */ /* 0x000fe200078eb8ff */
[----:B------:R-:W-:Y:S01]  /*1d90*/  UMOV UR4, 0xbf800000 ;  /* 0xbf80000000047882 */ /* 0x000fe20000000000 */
[----:B------:R-:W-:Y:S01]  /*1da0*/  IADD3 R5, PT, PT, R22, 0x7f, -R5 ;  /* 0x0000007f16057810 */ /* 0x000fe20007ffe805 */
[----:B------:R-:W-:Y:S01]  /*1db0*/  BSSY.RECONVERGENT B3, `(.L_x_75) ;  /* 0x0000032000037945 */ /* 0x000fe20003800200 */
[----:B------:R-:W-:-:S04]  /*1dc0*/  IADD3 R25, PT, PT, -R4, R23, RZ ;  /* 0x0000001704197210 */ /* 0x000fc80007ffe1ff */
[----:B------:R-:W0:Y:S01]  /*1dd0*/  MUFU.RCP R4, R25 ;  /* 0x0000001900047308 */ /* 0x000e220000001000 */
[----:B------:R-:W-:-:S04]  /*1de0*/  FADD.FTZ R24, -R25, -RZ ;  /* 0x800000ff19187221 */ /* 0x000fc80000010100 */
[----:B0-----:R-:W-:-:S04]  /*1df0*/  FFMA R23, R4, R24, 1 ;  /* 0x3f80000004177423 */ /* 0x001fc80000000018 */
[----:B------:R-:W-:-:S04]  /*1e00*/  FFMA R4, R4, R23, R4 ;  /* 0x0000001704047223 */ /* 0x000fc80000000004 */
[----:B------:R-:W-:-:S04]  /*1e10*/  FFMA R23, R4, UR4, RZ ;  /* 0x0000000404177c23 */ /* 0x000fc800080000ff */
[----:B------:R-:W-:-:S04]  /*1e20*/  FFMA R20, R24, R23, UR4 ;  /* 0x0000000418147e23 */ /* 0x000fc80008000017 */
[----:B------:R-:W-:-:S04]  /*1e30*/  FFMA R23, R4, R20, R23 ;  /* 0x0000001404177223 */ /* 0x000fc80000000017 */
[----:B------:R-:W-:-:S04]  /*1e40*/  FFMA R24, R24, R23, UR4 ;  /* 0x0000000418187e23 */ /* 0x000fc80008000017 */
[----:B------:R-:W-:-:S05]  /*1e50*/  FFMA R20, R4, R24, R23 ;  /* 0x0000001804147223 */ /* 0x000fca0000000017 */
[----:B------:R-:W-:-:S04]  /*1e60*/  SHF.R.U32.HI R26, RZ, 0x17, R20 ;  /* 0x00000017ff1a7819 */ /* 0x000fc80000011614 */
[----:B------:R-:W-:-:S04]  /*1e70*/  LOP3.LUT R22, R26, 0xff, RZ, 0xc0, !PT ;  /* 0x000000ff1a167812 */ /* 0x000fc800078ec0ff */
[----:B------:R-:W-:-:S04]  /*1e80*/  IADD3 R22, PT, PT, R22, R5, RZ ;  /* 0x0000000516167210 */ /* 0x000fc80007ffe0ff */
[----:B------:R-:W-:-:S04]  /*1e90*/  IADD3 R25, PT, PT, R22, -0x1, RZ ;  /* 0xffffffff16197810 */ /* 0x000fc80007ffe0ff */
        /* <DEDUP_REMOVED lines=9> */
[-CC-:B------:R-:W-:Y:S01]  /*1f30*/  FFMA.RZ R5, R4, R24.reuse, R23.reuse ;  /* 0x0000001804057223 */ /* 0x180fe2000000c017 */
[C---:B------:R-:W-:Y:S02]  /*1f40*/  ISETP.NE.AND P2, PT, R22.reuse, RZ, PT ;  /* 0x000000ff1600720c */ /* 0x040fe40003f45270 */
[----:B------:R-:W-:Y:S02]  /*1f50*/  ISETP.NE.AND P1, PT, R22, RZ, PT ;  /* 0x000000ff1600720c */ /* 0x000fe40003f25270 */
[----:B------:R-:W-:Y:S01]  /*1f60*/  LOP3.LUT R25, R5, 0x7fffff, RZ, 0xc0, !PT ;  /* 0x007fffff05197812 */ /* 0x000fe200078ec0ff */
[CCC-:B------:R-:W-:Y:S01]  /*1f70*/  FFMA.RP R5, R4.reuse, R24.reuse, R23.reuse ;  /* 0x0000001804057223 */ /* 0x1c0fe20000008017 */
[----:B------:R-:W-:Y:S01]  /*1f80*/  FFMA.RM R4, R4, R24, R23 ;  /* 0x0000001804047223 */ /* 0x000fe20000004017 */
[----:B------:R-:W-:Y:S02]  /*1f90*/  IADD3 R24, PT, PT, R22, 0x20, RZ ;  /* 0x0000002016187810 */ /* 0x000fe40007ffe0ff */
[----:B------:R-:W-:-:S02]  /*1fa0*/  LOP3.LUT R25, R25, 0x800000, RZ, 0xfc, !PT ;  /* 0x0080000019197812 */ /* 0x000fc400078efcff */
        /* <DEDUP_REMOVED lines=10> */
[----:B------:R-:W-:-:S04]  /*2050*/  LOP3.LUT R5, R5, R4, RZ, 0xc0, !PT ;  /* 0x0000000405057212 */ /* 0x000fc800078ec0ff */
[----:B------:R-:W-:-:S04]  /*2060*/  IADD3 R5, PT, PT, R22, R5, RZ ;  /* 0x0000000516057210 */ /* 0x000fc80007ffe0ff */
[----:B------:R-:W-:Y:S01]  /*2070*/  LOP3.LUT R20, R5, R20, RZ, 0xfc, !PT ;  /* 0x0000001405147212 */ /* 0x000fe200078efcff */
[----:B------:R-:W-:Y:S06]  /*2080*/  BRA `(.L_x_78) ;  /* 0x0000000000107947 */ /* 0x000fec0003800000 */
.L_x_77:
[----:B------:R-:W-:-:S04]  /*2090*/  LOP3.LUT R20, R20, 0x80000000, RZ, 0xc0, !PT ;  /* 0x8000000014147812 */ /* 0x000fc800078ec0ff */
[----:B------:R-:W-:Y:S01]  /*20a0*/  LOP3.LUT R20, R20, 0x7f800000, RZ, 0xfc, !PT ;  /* 0x7f80000014147812 */ /* 0x000fe200078efcff */
[----:B------:R-:W-:Y:S06]  /*20b0*/  BRA `(.L_x_78) ;  /* 0x0000000000047947 */ /* 0x000fec0003800000 */
.L_x_76:
[----:B------:R-:W-:-:S07]  /*20c0*/  LEA R20, R5, R20, 0x17 ;  /* 0x0000001405147211 */ /* 0x000fce00078eb8ff */
.L_x_78:
[----:B------:R-:W-:Y:S05]  /*20d0*/  BSYNC.RECONVERGENT B3 ;  /* 0x0000000000037941 */ /* 0x000fea0003800200 */
.L_x_75:
[----:B------:R-:W-:Y:S05]  /*20e0*/  BRA `(.L_x_79) ;  /* 0x0000000000207947 */ /* 0x000fea0003800000 */
.L_x_74:
[----:B------:R-:W-:-:S04]  /*20f0*/  LOP3.LUT R20, R23, 0x80000000, R20, 0x48, !PT ;  /* 0x8000000017147812 */ /* 0x000fc800078e4814 */
[----:B------:R-:W-:Y:S01]  /*2100*/  LOP3.LUT R20, R20, 0x7f800000, RZ, 0xfc, !PT ;  /* 0x7f80000014147812 */ /* 0x000fe200078efcff */
[----:B------:R-:W-:Y:S06]  /*2110*/  BRA `(.L_x_79) ;  /* 0x0000000000147947 */ /* 0x000fec0003800000 */
.L_x_73:
[----:B------:R-:W-:Y:S01]  /*2120*/  LOP3.LUT R20, R23, 0x80000000, R20, 0x48, !PT ;  /* 0x8000000017147812 */ /* 0x000fe200078e4814 */
[----:B------:R-:W-:Y:S06]  /*2130*/  BRA `(.L_x_79) ;  /* 0x00000000000c7947 */ /* 0x000fec0003800000 */
.L_x_72:
[----:B------:R-:W0:Y:S01]  /*2140*/  MUFU.RSQ R20, -QNAN ;  /* 0xffc0000000147908 */ /* 0x000e220000001400 */
[----:B------:R-:W-:Y:S05]  /*2150*/  BRA `(.L_x_79) ;  /* 0x0000000000047947 */ /* 0x000fea0003800000 */
.L_x_71:
[----:B------:R-:W-:-:S07]  /*2160*/  FADD.FTZ R20, R4, -1 ;  /* 0xbf80000004147421 */ /* 0x000fce0000010000 */
.L_x_79:
[----:B------:R-:W-:Y:S05]  /*2170*/  BSYNC.RECONVERGENT B1 ;  /* 0x0000000000017941 */ /* 0x000fea0003800200 */
.L_x_68:
[----:B------:R-:W-:Y:S01]  /*2180*/  HFMA2 R5, -RZ, RZ, 0, 0 ;  /* 0x00000000ff057431 */ /* 0x000fe200000001ff */
[----:B------:R-:W-:-:S04]  /*2190*/  MOV R4, R21 ;  /* 0x0000001500047202 */ /* 0x000fc80000000f00 */
[----:B0-----:R-:W-:Y:S05]  /*21a0*/  RET.REL.NODEC R4 `(updateBoids) ;  /* 0xffffffdc04947950 */ /* 0x001fea0003c3ffff */
.L_x_80:
        /* <DEDUP_REMOVED lines=13> */
.L_x_84:


//--------------------- .nv.shared.reserved.0     --------------------------
	.section	.nv.shared.reserved.0,"aw",@nobits
	.weak		__nv_reservedSMEM_offset_0_alias
	.size		__nv_reservedSMEM_offset_0_alias, 0, 64
	.other		__nv_reservedSMEM_offset_0_alias,@"STO_CUDA_RESERVED_SHARED STV_DEFAULT"
__nv_reservedSMEM_offset_0_alias:
	.zero		0
	.zero		64


//--------------------- .nv.constant0.rasterBoids --------------------------
	.section	.nv.constant0.rasterBoids,"a",@progbits
	.sectionflags	@""
	.align	4
.nv.constant0.rasterBoids:
	.zero		936


//--------------------- .nv.constant0.clearFB     --------------------------
	.section	.nv.constant0.clearFB,"a",@progbits
	.sectionflags	@""
	.align	4
.nv.constant0.clearFB:
	.zero		912


//--------------------- .nv.constant0.updateBoids --------------------------
	.section	.nv.constant0.updateBoids,"a",@progbits
	.sectionflags	@""
	.align	4
.nv.constant0.updateBoids:
	.zero		944


//--------------------- SYMBOLS --------------------------

	.type		.nv.reservedSmem.offset0,@object
	.size		.nv.reservedSmem.offset0,0x4
